//
// Generated by NVIDIA NVVM Compiler
//
// Compiler Build ID: CL-36424714
// Cuda compilation tools, release 13.0, V13.0.88
// Based on NVVM 20.0.0
//

.version 9.0
.target sm_100
.address_size 64

	// .globl	_Z51gpu_heat_dist__arbitrary_grid_and_block_size_kernelPfS_ii

.visible .entry _Z51gpu_heat_dist__arbitrary_grid_and_block_size_kernelPfS_ii(
	.param .u64 .ptr .align 1 _Z51gpu_heat_dist__arbitrary_grid_and_block_size_kernelPfS_ii_param_0,
	.param .u64 .ptr .align 1 _Z51gpu_heat_dist__arbitrary_grid_and_block_size_kernelPfS_ii_param_1,
	.param .u32 _Z51gpu_heat_dist__arbitrary_grid_and_block_size_kernelPfS_ii_param_2,
	.param .u32 _Z51gpu_heat_dist__arbitrary_grid_and_block_size_kernelPfS_ii_param_3
)
{
	.reg .pred 	%p<57>;
	.reg .b32 	%r<53>;
	.reg .b32 	%f<41>;
	.reg .b64 	%rd<131>;
	.reg .b64 	%fd<5>;

	ld.param.u64 	%rd67, [_Z51gpu_heat_dist__arbitrary_grid_and_block_size_kernelPfS_ii_param_0];
	ld.param.u64 	%rd66, [_Z51gpu_heat_dist__arbitrary_grid_and_block_size_kernelPfS_ii_param_1];
	ld.param.u32 	%r2, [_Z51gpu_heat_dist__arbitrary_grid_and_block_size_kernelPfS_ii_param_2];
	ld.param.u32 	%r3, [_Z51gpu_heat_dist__arbitrary_grid_and_block_size_kernelPfS_ii_param_3];
	cvta.to.global.u64 	%rd1, %rd66;
	cvta.to.global.u64 	%rd2, %rd67;
	mov.u32 	%r4, %ctaid.x;
	mov.u32 	%r5, %ctaid.y;
	mov.u32 	%r6, %nctaid.x;
	mad.lo.s32 	%r7, %r5, %r6, %r4;
	mov.u32 	%r8, %ntid.x;
	mov.u32 	%r9, %ntid.y;
	mov.u32 	%r10, %tid.y;
	mov.u32 	%r11, %tid.x;
	mad.lo.s32 	%r12, %r7, %r9, %r10;
	mad.lo.s32 	%r13, %r12, %r8, %r11;
	mul.lo.s32 	%r14, %r13, %r3;
	cvt.s64.s32 	%rd3, %r14;
	cvt.s64.s32 	%rd68, %r3;
	add.s64 	%rd69, %rd3, %rd68;
	mul.lo.s32 	%r1, %r2, %r2;
	cvt.u64.u32 	%rd70, %r1;
	setp.gt.u64 	%p1, %rd69, %rd70;
	add.s32 	%r15, %r1, -1;
	cvt.s64.s32 	%rd71, %r15;
	selp.b64 	%rd4, %rd71, %rd69, %p1;
	setp.le.u64 	%p2, %rd4, %rd3;
	@%p2 bra 	$L__BB0_62;
	cvt.s64.s32 	%rd5, %r2;
	sub.s32 	%r16, %r1, %r2;
	cvt.s64.s32 	%rd6, %r16;
	cvt.rn.f64.s32 	%fd1, %r2;
	mul.f64 	%fd2, %fd1, 0d3FE0000000000000;
	cvt.rzi.s32.f64 	%r17, %fd2;
	mul.lo.s32 	%r18, %r17, %r2;
	mul.f64 	%fd3, %fd1, 0d3FD999999999999A;
	cvt.rzi.s32.f64 	%r19, %fd3;
	add.s32 	%r20, %r18, %r19;
	cvt.s64.s32 	%rd7, %r20;
	mul.f64 	%fd4, %fd1, 0d3FE3333333333333;
	cvt.rzi.s32.f64 	%r21, %fd4;
	add.s32 	%r22, %r18, %r21;
	cvt.s64.s32 	%rd8, %r22;
	sub.s64 	%rd72, %rd4, %rd3;
	and.b64  	%rd116, %rd72, 3;
	setp.eq.s64 	%p3, %rd116, 0;
	mov.u64 	%rd122, %rd3;
	@%p3 bra 	$L__BB0_15;
	shl.b64 	%rd115, %rd3, 2;
	cvt.u32.u64 	%r23, %rd5;
	mov.u64 	%rd117, %rd3;
$L__BB0_3:
	.pragma "nounroll";
	setp.lt.u64 	%p4, %rd117, %rd5;
	setp.ge.u64 	%p5, %rd117, %rd6;
	or.pred  	%p6, %p4, %p5;
	@%p6 bra 	$L__BB0_14;
	or.b64  	%rd73, %rd117, %rd5;
	and.b64  	%rd74, %rd73, -4294967296;
	setp.ne.s64 	%p7, %rd74, 0;
	@%p7 bra 	$L__BB0_6;
	cvt.u32.u64 	%r24, %rd117;
	rem.u32 	%r25, %r24, %r23;
	cvt.u64.u32 	%rd118, %r25;
	bra.uni 	$L__BB0_7;
$L__BB0_6:
	rem.u64 	%rd118, %rd117, %rd5;
$L__BB0_7:
	setp.eq.s64 	%p8, %rd118, 0;
	@%p8 bra 	$L__BB0_14;
	add.s64 	%rd17, %rd117, 1;
	or.b64  	%rd75, %rd17, %rd5;
	and.b64  	%rd76, %rd75, -4294967296;
	setp.ne.s64 	%p9, %rd76, 0;
	@%p9 bra 	$L__BB0_10;
	cvt.u32.u64 	%r27, %rd17;
	rem.u32 	%r28, %r27, %r23;
	cvt.u64.u32 	%rd119, %r28;
	bra.uni 	$L__BB0_11;
$L__BB0_10:
	rem.u64 	%rd119, %rd17, %rd5;
$L__BB0_11:
	setp.eq.s64 	%p10, %rd119, 0;
	@%p10 bra 	$L__BB0_14;
	setp.ge.u64 	%p11, %rd117, %rd7;
	setp.lt.u64 	%p12, %rd117, %rd8;
	and.pred  	%p13, %p11, %p12;
	@%p13 bra 	$L__BB0_14;
	add.s64 	%rd78, %rd2, %rd115;
	ld.global.f32 	%f1, [%rd78+-4];
	ld.global.f32 	%f2, [%rd78+4];
	add.f32 	%f3, %f1, %f2;
	shl.b64 	%rd79, %rd5, 2;
	sub.s64 	%rd80, %rd78, %rd79;
	ld.global.f32 	%f4, [%rd80];
	add.f32 	%f5, %f3, %f4;
	add.s64 	%rd81, %rd78, %rd79;
	ld.global.f32 	%f6, [%rd81];
	add.f32 	%f7, %f5, %f6;
	mul.f32 	%f8, %f7, 0f3E800000;
	add.s64 	%rd82, %rd1, %rd115;
	st.global.f32 	[%rd82], %f8;
$L__BB0_14:
	sub.s64 	%rd83, %rd4, %rd3;
	and.b64  	%rd84, %rd83, 3;
	add.s64 	%rd122, %rd3, %rd84;
	add.s64 	%rd117, %rd117, 1;
	add.s64 	%rd116, %rd116, -1;
	add.s64 	%rd115, %rd115, 4;
	setp.ne.s64 	%p14, %rd116, 0;
	@%p14 bra 	$L__BB0_3;
$L__BB0_15:
	sub.s64 	%rd85, %rd3, %rd4;
	setp.gt.u64 	%p15, %rd85, -4;
	@%p15 bra 	$L__BB0_62;
	shl.b64 	%rd121, %rd122, 2;
	shl.b64 	%rd86, %rd5, 2;
	add.s64 	%rd27, %rd2, %rd86;
	cvt.u32.u64 	%r47, %rd5;
$L__BB0_17:
	ld.param.u64 	%rd114, [_Z51gpu_heat_dist__arbitrary_grid_and_block_size_kernelPfS_ii_param_1];
	setp.lt.u64 	%p16, %rd122, %rd5;
	setp.ge.u64 	%p17, %rd122, %rd6;
	or.pred  	%p18, %p16, %p17;
	add.s64 	%rd30, %rd2, %rd121;
	shl.b64 	%rd87, %rd5, 2;
	sub.s64 	%rd31, %rd30, %rd87;
	cvta.to.global.u64 	%rd88, %rd114;
	add.s64 	%rd89, %rd88, %rd121;
	add.s64 	%rd32, %rd89, 8;
	@%p18 bra 	$L__BB0_28;
	or.b64  	%rd90, %rd122, %rd5;
	and.b64  	%rd91, %rd90, -4294967296;
	setp.ne.s64 	%p19, %rd91, 0;
	@%p19 bra 	$L__BB0_20;
	cvt.u32.u64 	%r30, %rd122;
	rem.u32 	%r31, %r30, %r47;
	cvt.u64.u32 	%rd123, %r31;
	bra.uni 	$L__BB0_21;
$L__BB0_20:
	rem.u64 	%rd123, %rd122, %rd5;
$L__BB0_21:
	setp.eq.s64 	%p20, %rd123, 0;
	@%p20 bra 	$L__BB0_28;
	add.s64 	%rd36, %rd122, 1;
	or.b64  	%rd92, %rd36, %rd5;
	and.b64  	%rd93, %rd92, -4294967296;
	setp.ne.s64 	%p21, %rd93, 0;
	@%p21 bra 	$L__BB0_24;
	cvt.u32.u64 	%r33, %rd36;
	rem.u32 	%r34, %r33, %r47;
	cvt.u64.u32 	%rd124, %r34;
	bra.uni 	$L__BB0_25;
$L__BB0_24:
	rem.u64 	%rd124, %rd36, %rd5;
$L__BB0_25:
	setp.eq.s64 	%p22, %rd124, 0;
	@%p22 bra 	$L__BB0_28;
	setp.ge.u64 	%p23, %rd122, %rd7;
	setp.lt.u64 	%p24, %rd122, %rd8;
	and.pred  	%p25, %p23, %p24;
	@%p25 bra 	$L__BB0_28;
	ld.global.f32 	%f9, [%rd30+-4];
	ld.global.f32 	%f10, [%rd30+4];
	add.f32 	%f11, %f9, %f10;
	ld.global.f32 	%f12, [%rd31];
	add.f32 	%f13, %f11, %f12;
	add.s64 	%rd95, %rd27, %rd121;
	ld.global.f32 	%f14, [%rd95];
	add.f32 	%f15, %f13, %f14;
	mul.f32 	%f16, %f15, 0f3E800000;
	st.global.f32 	[%rd32+-8], %f16;
$L__BB0_28:
	add.s64 	%rd40, %rd122, 1;
	setp.lt.u64 	%p26, %rd40, %rd5;
	setp.ge.u64 	%p27, %rd40, %rd6;
	or.pred  	%p28, %p26, %p27;
	@%p28 bra 	$L__BB0_39;
	or.b64  	%rd96, %rd40, %rd5;
	and.b64  	%rd97, %rd96, -4294967296;
	setp.ne.s64 	%p29, %rd97, 0;
	@%p29 bra 	$L__BB0_31;
	cvt.u32.u64 	%r36, %rd40;
	rem.u32 	%r37, %r36, %r47;
	cvt.u64.u32 	%rd125, %r37;
	bra.uni 	$L__BB0_32;
$L__BB0_31:
	rem.u64 	%rd125, %rd40, %rd5;
$L__BB0_32:
	setp.eq.s64 	%p30, %rd125, 0;
	@%p30 bra 	$L__BB0_39;
	add.s64 	%rd44, %rd122, 2;
	or.b64  	%rd98, %rd44, %rd5;
	and.b64  	%rd99, %rd98, -4294967296;
	setp.ne.s64 	%p31, %rd99, 0;
	@%p31 bra 	$L__BB0_35;
	cvt.u32.u64 	%r39, %rd44;
	rem.u32 	%r40, %r39, %r47;
	cvt.u64.u32 	%rd126, %r40;
	bra.uni 	$L__BB0_36;
$L__BB0_35:
	rem.u64 	%rd126, %rd44, %rd5;
$L__BB0_36:
	setp.eq.s64 	%p32, %rd126, 0;
	@%p32 bra 	$L__BB0_39;
	setp.ge.u64 	%p33, %rd40, %rd7;
	setp.lt.u64 	%p34, %rd40, %rd8;
	and.pred  	%p35, %p33, %p34;
	@%p35 bra 	$L__BB0_39;
	ld.global.f32 	%f17, [%rd30];
	ld.global.f32 	%f18, [%rd30+8];
	add.f32 	%f19, %f17, %f18;
	ld.global.f32 	%f20, [%rd31+4];
	add.f32 	%f21, %f19, %f20;
	add.s64 	%rd101, %rd27, %rd121;
	ld.global.f32 	%f22, [%rd101+4];
	add.f32 	%f23, %f21, %f22;
	mul.f32 	%f24, %f23, 0f3E800000;
	st.global.f32 	[%rd32+-4], %f24;
$L__BB0_39:
	add.s64 	%rd48, %rd122, 2;
	setp.lt.u64 	%p36, %rd48, %rd5;
	setp.ge.u64 	%p37, %rd48, %rd6;
	or.pred  	%p38, %p36, %p37;
	@%p38 bra 	$L__BB0_50;
	or.b64  	%rd102, %rd48, %rd5;
	and.b64  	%rd103, %rd102, -4294967296;
	setp.ne.s64 	%p39, %rd103, 0;
	@%p39 bra 	$L__BB0_42;
	cvt.u32.u64 	%r42, %rd48;
	rem.u32 	%r43, %r42, %r47;
	cvt.u64.u32 	%rd127, %r43;
	bra.uni 	$L__BB0_43;
$L__BB0_42:
	rem.u64 	%rd127, %rd48, %rd5;
$L__BB0_43:
	setp.eq.s64 	%p40, %rd127, 0;
	@%p40 bra 	$L__BB0_50;
	add.s64 	%rd52, %rd122, 3;
	or.b64  	%rd104, %rd52, %rd5;
	and.b64  	%rd105, %rd104, -4294967296;
	setp.ne.s64 	%p41, %rd105, 0;
	@%p41 bra 	$L__BB0_46;
	cvt.u32.u64 	%r45, %rd52;
	rem.u32 	%r46, %r45, %r47;
	cvt.u64.u32 	%rd128, %r46;
	bra.uni 	$L__BB0_47;
$L__BB0_46:
	rem.u64 	%rd128, %rd52, %rd5;
$L__BB0_47:
	setp.eq.s64 	%p42, %rd128, 0;
	@%p42 bra 	$L__BB0_50;
	setp.ge.u64 	%p43, %rd48, %rd7;
	setp.lt.u64 	%p44, %rd48, %rd8;
	and.pred  	%p45, %p43, %p44;
	@%p45 bra 	$L__BB0_50;
	ld.global.f32 	%f25, [%rd30+4];
	ld.global.f32 	%f26, [%rd30+12];
	add.f32 	%f27, %f25, %f26;
	ld.global.f32 	%f28, [%rd31+8];
	add.f32 	%f29, %f27, %f28;
	add.s64 	%rd107, %rd27, %rd121;
	ld.global.f32 	%f30, [%rd107+8];
	add.f32 	%f31, %f29, %f30;
	mul.f32 	%f32, %f31, 0f3E800000;
	st.global.f32 	[%rd32], %f32;
$L__BB0_50:
	add.s64 	%rd56, %rd122, 3;
	setp.lt.u64 	%p46, %rd56, %rd5;
	setp.ge.u64 	%p47, %rd56, %rd6;
	or.pred  	%p48, %p46, %p47;
	@%p48 bra 	$L__BB0_61;
	or.b64  	%rd108, %rd56, %rd5;
	and.b64  	%rd109, %rd108, -4294967296;
	setp.ne.s64 	%p49, %rd109, 0;
	@%p49 bra 	$L__BB0_53;
	cvt.u32.u64 	%r48, %rd56;
	rem.u32 	%r49, %r48, %r47;
	cvt.u64.u32 	%rd129, %r49;
	bra.uni 	$L__BB0_54;
$L__BB0_53:
	rem.u64 	%rd129, %rd56, %rd5;
$L__BB0_54:
	setp.eq.s64 	%p50, %rd129, 0;
	@%p50 bra 	$L__BB0_61;
	add.s64 	%rd60, %rd122, 4;
	or.b64  	%rd110, %rd60, %rd5;
	and.b64  	%rd111, %rd110, -4294967296;
	setp.ne.s64 	%p51, %rd111, 0;
	@%p51 bra 	$L__BB0_57;
	cvt.u32.u64 	%r51, %rd60;
	rem.u32 	%r52, %r51, %r47;
	cvt.u64.u32 	%rd130, %r52;
	bra.uni 	$L__BB0_58;
$L__BB0_57:
	rem.u64 	%rd130, %rd60, %rd5;
$L__BB0_58:
	setp.eq.s64 	%p52, %rd130, 0;
	@%p52 bra 	$L__BB0_61;
	setp.ge.u64 	%p53, %rd56, %rd7;
	setp.lt.u64 	%p54, %rd56, %rd8;
	and.pred  	%p55, %p53, %p54;
	@%p55 bra 	$L__BB0_61;
	ld.global.f32 	%f33, [%rd30+8];
	ld.global.f32 	%f34, [%rd30+16];
	add.f32 	%f35, %f33, %f34;
	ld.global.f32 	%f36, [%rd31+12];
	add.f32 	%f37, %f35, %f36;
	add.s64 	%rd113, %rd27, %rd121;
	ld.global.f32 	%f38, [%rd113+12];
	add.f32 	%f39, %f37, %f38;
	mul.f32 	%f40, %f39, 0f3E800000;
	st.global.f32 	[%rd32+4], %f40;
$L__BB0_61:
	add.s64 	%rd122, %rd122, 4;
	add.s64 	%rd121, %rd121, 16;
	setp.lt.u64 	%p56, %rd122, %rd4;
	@%p56 bra 	$L__BB0_17;
$L__BB0_62:
	ret;

}


// ===== COMPILED SASS (sm_100) =====

	.target	sm_100

	.elftype	@"ET_EXEC"


//--------------------- .note.nv.tkinfo           --------------------------
	.section	.note.nv.tkinfo,"",@"SHT_NOTE"
	.sectionflags	@"SHF_NOTE_NV_TKINFO"
	.tkinfo
        /*0018*/ 	.word	0x00000002
        /*0030*/ 	.string	""
        /*0030*/ 	.string	"ptxas"
        /*0030*/ 	.string	"Cuda compilation tools, release 13.0, V13.0.88"
        /*0030*/ 	.string	"Build cuda_13.0.r13.0/compiler.36424714_0"
        /*0030*/ 	.string	"-arch sm_100 -m 64 "



//--------------------- .note.nv.cuinfo           --------------------------
	.section	.note.nv.cuinfo,"",@"SHT_NOTE"
	.sectionflags	@"SHF_NOTE_NV_CUINFO"
        /*0018*/ 	.short	0x0002
        /*001a*/ 	.short	0x0064
        /*001c*/ 	.short	0x0082
	.zero		2


//--------------------- .nv.info                  --------------------------
	.section	.nv.info,"",@"SHT_CUDA_INFO"
	.align	4


	//----- nvinfo : EIATTR_REGCOUNT
	.align		4
        /*0000*/ 	.byte	0x04, 0x2f
        /*0002*/ 	.short	(.L_1 - .L_0)
	.align		4
.L_0:
        /*0004*/ 	.word	index@(_Z51gpu_heat_dist__arbitrary_grid_and_block_size_kernelPfS_ii)
        /*0008*/ 	.word	0x00000022


	//----- nvinfo : EIATTR_FRAME_SIZE
	.align		4
.L_1:
        /*000c*/ 	.byte	0x04, 0x11
        /*000e*/ 	.short	(.L_3 - .L_2)
	.align		4
.L_2:
        /*0010*/ 	.word	index@($__internal_0_$__cuda_sm20_rem_u64)
        /*0014*/ 	.word	0x00000000


	//----- nvinfo : EIATTR_FRAME_SIZE
	.align		4
.L_3:
        /*0018*/ 	.byte	0x04, 0x11
        /*001a*/ 	.short	(.L_5 - .L_4)
	.align		4
.L_4:
        /*001c*/ 	.word	index@(_Z51gpu_heat_dist__arbitrary_grid_and_block_size_kernelPfS_ii)
        /*0020*/ 	.word	0x00000000


	//----- nvinfo : EIATTR_MIN_STACK_SIZE
	.align		4
.L_5:
        /*0024*/ 	.byte	0x04, 0x12
        /*0026*/ 	.short	(.L_7 - .L_6)
	.align		4
.L_6:
        /*0028*/ 	.word	index@(_Z51gpu_heat_dist__arbitrary_grid_and_block_size_kernelPfS_ii)
        /*002c*/ 	.word	0x00000000
.L_7:


//--------------------- .nv.compat                --------------------------
	.section	.nv.compat,"",@"SHT_CUDA_COMPAT_INFO"
	.align	4
        /*0000*/ 	.byte	0x02, 0x09, 0x00, 0x00, 0x02, 0x02, 0x01, 0x00, 0x02, 0x05, 0x05, 0x00, 0x03, 0x07, 0x01, 0x01
        /*0010*/ 	.byte	0x02, 0x03, 0x00, 0x00, 0x02, 0x06, 0x01, 0x00, 0x04, 0x0b, 0x08, 0x00, 0x01, 0x00, 0x00, 0x00
        /*0020*/ 	.byte	0x00, 0x00, 0x00, 0x00


//--------------------- .nv.info._Z51gpu_heat_dist__arbitrary_grid_and_block_size_kernelPfS_ii --------------------------
	.section	.nv.info._Z51gpu_heat_dist__arbitrary_grid_and_block_size_kernelPfS_ii,"",@"SHT_CUDA_INFO"
	.sectionflags	@""
	.align	4


	//----- nvinfo : EIATTR_CUDA_API_VERSION
	.align		4
        /*0000*/ 	.byte	0x04, 0x37
        /*0002*/ 	.short	(.L_9 - .L_8)
.L_8:
        /*0004*/ 	.word	0x00000082


	//----- nvinfo : EIATTR_KPARAM_INFO
	.align		4
.L_9:
        /*0008*/ 	.byte	0x04, 0x17
        /*000a*/ 	.short	(.L_11 - .L_10)
.L_10:
        /*000c*/ 	.word	0x00000000
        /*0010*/ 	.short	0x0003
        /*0012*/ 	.short	0x0014
        /*0014*/ 	.byte	0x00, 0xf0, 0x11, 0x00


	//----- nvinfo : EIATTR_KPARAM_INFO
	.align		4
.L_11:
        /*0018*/ 	.byte	0x04, 0x17
        /*001a*/ 	.short	(.L_13 - .L_12)
.L_12:
        /*001c*/ 	.word	0x00000000
        /*0020*/ 	.short	0x0002
        /*0022*/ 	.short	0x0010
        /*0024*/ 	.byte	0x00, 0xf0, 0x11, 0x00


	//----- nvinfo : EIATTR_KPARAM_INFO
	.align		4
.L_13:
        /*0028*/ 	.byte	0x04, 0x17
        /*002a*/ 	.short	(.L_15 - .L_14)
.L_14:
        /*002c*/ 	.word	0x00000000
        /*0030*/ 	.short	0x0001
        /*0032*/ 	.short	0x0008
        /*0034*/ 	.byte	0x00, 0xf5, 0x21, 0x00


	//----- nvinfo : EIATTR_KPARAM_INFO
	.align		4
.L_15:
        /*0038*/ 	.byte	0x04, 0x17
        /*003a*/ 	.short	(.L_17 - .L_16)
.L_16:
        /*003c*/ 	.word	0x00000000
        /*0040*/ 	.short	0x0000
        /*0042*/ 	.short	0x0000
        /*0044*/ 	.byte	0x00, 0xf5, 0x21, 0x00


	//----- nvinfo : EIATTR_SPARSE_MMA_MASK
	.align		4
.L_17:
        /*0048*/ 	.byte	0x03, 0x50
        /*004a*/ 	.short	0x0000


	//----- nvinfo : EIATTR_MAXREG_COUNT
	.align		4
        /*004c*/ 	.byte	0x03, 0x1b
        /*004e*/ 	.short	0x00ff


	//----- nvinfo : EIATTR_MERCURY_ISA_VERSION
	.align		4
        /*0050*/ 	.byte	0x03, 0x5f
        /*0052*/ 	.short	0x0101


	//----- nvinfo : EIATTR_VRC_CTA_INIT_COUNT
	.align		4
        /*0054*/ 	.byte	0x02, 0x4a
	.zero		1
	.zero		1


	//----- nvinfo : EIATTR_EXIT_INSTR_OFFSETS
	.align		4
        /*0058*/ 	.byte	0x04, 0x1c
        /*005a*/ 	.short	(.L_19 - .L_18)


	//   ....[0]....
.L_18:
        /*005c*/ 	.word	0x000001b0


	//   ....[1]....
        /*0060*/ 	.word	0x00000b80


	//   ....[2]....
        /*0064*/ 	.word	0x000023d0


	//----- nvinfo : EIATTR_CRS_STACK_SIZE
	.align		4
.L_19:
        /*0068*/ 	.byte	0x04, 0x1e
        /*006a*/ 	.short	(.L_21 - .L_20)
.L_20:
        /*006c*/ 	.word	0x00000000


	//----- nvinfo : EIATTR_CBANK_PARAM_SIZE
	.align		4
.L_21:
        /*0070*/ 	.byte	0x03, 0x19
        /*0072*/ 	.short	0x0018


	//----- nvinfo : EIATTR_PARAM_CBANK
	.align		4
        /*0074*/ 	.byte	0x04, 0x0a
        /*0076*/ 	.short	(.L_23 - .L_22)
	.align		4
.L_22:
        /*0078*/ 	.word	index@(.nv.constant0._Z51gpu_heat_dist__arbitrary_grid_and_block_size_kernelPfS_ii)
        /*007c*/ 	.short	0x0380
        /*007e*/ 	.short	0x0018


	//----- nvinfo : EIATTR_SW_WAR
	.align		4
.L_23:
        /*0080*/ 	.byte	0x04, 0x36
        /*0082*/ 	.short	(.L_25 - .L_24)
.L_24:
        /*0084*/ 	.word	0x00000008
.L_25:


//--------------------- .nv.callgraph             --------------------------
	.section	.nv.callgraph,"",@"SHT_CUDA_CALLGRAPH"
	.align	4
	.sectionentsize	8
	.align		4
        /*0000*/ 	.word	0x00000000
	.align		4
        /*0004*/ 	.word	0xffffffff
	.align		4
        /*0008*/ 	.word	0x00000000
	.align		4
        /*000c*/ 	.word	0xfffffffe
	.align		4
        /*0010*/ 	.word	0x00000000
	.align		4
        /*0014*/ 	.word	0xfffffffd
	.align		4
        /*0018*/ 	.word	0x00000000
	.align		4
        /*001c*/ 	.word	0xfffffffc


//--------------------- .text._Z51gpu_heat_dist__arbitrary_grid_and_block_size_kernelPfS_ii --------------------------
	.section	.text._Z51gpu_heat_dist__arbitrary_grid_and_block_size_kernelPfS_ii,"ax",@progbits
	.align	128
        .global         _Z51gpu_heat_dist__arbitrary_grid_and_block_size_kernelPfS_ii
        .type           _Z51gpu_heat_dist__arbitrary_grid_and_block_size_kernelPfS_ii,@function
        .size           _Z51gpu_heat_dist__arbitrary_grid_and_block_size_kernelPfS_ii,(.L_x_47 - _Z51gpu_heat_dist__arbitrary_grid_and_block_size_kernelPfS_ii)
        .other          _Z51gpu_heat_dist__arbitrary_grid_and_block_size_kernelPfS_ii,@"STO_CUDA_ENTRY STV_DEFAULT"
_Z51gpu_heat_dist__arbitrary_grid_and_block_size_kernelPfS_ii:
.text._Z51gpu_heat_dist__arbitrary_grid_and_block_size_kernelPfS_ii:
[----:B------:R-:W-:Y:S01]  /*0000*/  LDC R1, c[0x0][0x37c] ;  /* 0x0000df00ff017b82 */ /* 0x000fe20000000800 */
[----:B------:R-:W0:Y:S07]  /*0010*/  S2R R3, SR_TID.Y ;  /* 0x0000000000037919 */ /* 0x000e2e0000002200 */
[----:B------:R-:W-:Y:S01]  /*0020*/  S2UR UR4, SR_CTAID.X ;  /* 0x00000000000479c3 */ /* 0x000fe20000002500 */
[----:B------:R-:W1:Y:S01]  /*0030*/  LDCU UR6, c[0x0][0x370] ;  /* 0x00006e00ff0677ac */ /* 0x000e620008000800 */
[----:B------:R-:W2:Y:S01]  /*0040*/  S2R R5, SR_TID.X ;  /* 0x0000000000057919 */ /* 0x000ea20000002100 */
[----:B------:R-:W2:Y:S05]  /*0050*/  LDCU UR7, c[0x0][0x360] ;  /* 0x00006c00ff0777ac */ /* 0x000eaa0008000800 */
[----:B------:R-:W1:Y:S01]  /*0060*/  S2UR UR5, SR_CTAID.Y ;  /* 0x00000000000579c3 */ /* 0x000e620000002600 */
[----:B------:R-:W3:Y:S07]  /*0070*/  LDCU.64 UR8, c[0x0][0x390] ;  /* 0x00007200ff0877ac */ /* 0x000eee0008000a00 */
[----:B------:R-:W0:Y:S01]  /*0080*/  LDC R0, c[0x0][0x364] ;  /* 0x0000d900ff007b82 */ /* 0x000e220000000800 */
[----:B-1----:R-:W-:-:S06]  /*0090*/  UIMAD UR4, UR5, UR6, UR4 ;  /* 0x00000006050472a4 */ /* 0x002fcc000f8e0204 */
[----:B0-----:R-:W-:Y:S01]  /*00a0*/  IMAD R0, R0, UR4, R3 ;  /* 0x0000000400007c24 */ /* 0x001fe2000f8e0203 */
[----:B---3--:R-:W-:Y:S01]  /*00b0*/  UIMAD UR4, UR8, UR8, URZ ;  /* 0x00000008080472a4 */ /* 0x008fe2000f8e02ff */
[----:B------:R-:W-:Y:S02]  /*00c0*/  IMAD.U32 R3, RZ, RZ, UR9 ;  /* 0x00000009ff037e24 */ /* 0x000fe4000f8e00ff */
[----:B--2---:R-:W-:Y:S01]  /*00d0*/  IMAD R0, R0, UR7, R5 ;  /* 0x0000000700007c24 */ /* 0x004fe2000f8e0205 */
[----:B------:R-:W-:-:S03]  /*00e0*/  UIADD3 UR5, UPT, UPT, UR4, -0x1, URZ ;  /* 0xffffffff04057890 */ /* 0x000fc6000fffe0ff */
[----:B------:R-:W-:-:S03]  /*00f0*/  IMAD R2, R0, UR9, RZ ;  /* 0x0000000900027c24 */ /* 0x000fc6000f8e02ff */
[----:B------:R-:W-:Y:S02]  /*0100*/  IMAD.U32 R4, RZ, RZ, UR5 ;  /* 0x00000005ff047e24 */ /* 0x000fe4000f8e00ff */
[----:B------:R-:W-:Y:S02]  /*0110*/  IADD3 R19, P1, PT, R2, UR9, RZ ;  /* 0x0000000902137c10 */ /* 0x000fe4000ff3e0ff */
[----:B------:R-:W-:Y:S02]  /*0120*/  SHF.R.S32.HI R0, RZ, 0x1f, R2 ;  /* 0x0000001fff007819 */ /* 0x000fe40000011402 */
[----:B------:R-:W-:Y:S02]  /*0130*/  ISETP.GT.U32.AND P0, PT, R19, UR4, PT ;  /* 0x0000000413007c0c */ /* 0x000fe4000bf04070 */
[----:B------:R-:W-:Y:S01]  /*0140*/  LEA.HI.X.SX32 R20, R3, R0, 0x1, P1 ;  /* 0x0000000003147211 */ /* 0x000fe200008f0eff */
[----:B------:R-:W-:-:S03]  /*0150*/  IMAD.U32 R3, RZ, RZ, UR5 ;  /* 0x00000005ff037e24 */ /* 0x000fc6000f8e00ff */
[----:B------:R-:W-:-:S04]  /*0160*/  ISETP.GT.U32.AND.EX P0, PT, R20, RZ, PT, P0 ;  /* 0x000000ff1400720c */ /* 0x000fc80003f04100 */
[----:B------:R-:W-:-:S09]  /*0170*/  SEL R19, R4, R19, P0 ;  /* 0x0000001304137207 */ /* 0x000fd20000000000 */
[----:B------:R-:W-:Y:S02]  /*0180*/  @P0 SHF.R.S32.HI R20, RZ, 0x1f, R3 ;  /* 0x0000001fff140819 */ /* 0x000fe40000011403 */
[----:B------:R-:W-:-:S04]  /*0190*/  ISETP.GT.U32.AND P0, PT, R19, R2, PT ;  /* 0x000000021300720c */ /* 0x000fc80003f04070 */
[----:B------:R-:W-:-:S13]  /*01a0*/  ISETP.GT.U32.AND.EX P0, PT, R20, R0, PT, P0 ;  /* 0x000000001400720c */ /* 0x000fda0003f04100 */
[----:B------:R-:W-:Y:S05]  /*01b0*/  @!P0 EXIT ;  /* 0x000000000000894d */ /* 0x000fea0003800000 */
[----:B------:R-:W0:Y:S01]  /*01c0*/  I2F.F64 R4, UR8 ;  /* 0x0000000800047d12 */ /* 0x000e220008201c00 */
[----:B------:R-:W-:Y:S01]  /*01d0*/  UMOV UR6, 0x9999999a ;  /* 0x9999999a00067882 */ /* 0x000fe20000000000 */
[----:B------:R-:W-:Y:S01]  /*01e0*/  UMOV UR7, 0x3fd99999 ;  /* 0x3fd9999900077882 */ /* 0x000fe20000000000 */
[--C-:B------:R-:W-:Y:S01]  /*01f0*/  IMAD.IADD R12, R19, 0x1, -R2.reuse ;  /* 0x00000001130c7824 */ /* 0x100fe200078e0a02 */
[----:B------:R-:W-:Y:S01]  /*0200*/  UIADD3 UR4, UPT, UPT, UR4, -UR8, URZ ;  /* 0x8000000804047290 */ /* 0x000fe2000fffe0ff */
[----:B------:R-:W-:Y:S01]  /*0210*/  BSSY.RECONVERGENT B0, `(.L_x_0) ;  /* 0x0000092000007945 */ /* 0x000fe20003800200 */
[----:B------:R-:W1:Y:S01]  /*0220*/  LDCU.64 UR10, c[0x0][0x358] ;  /* 0x00006b00ff0a77ac */ /* 0x000e620008000a00 */
[----:B------:R-:W-:Y:S01]  /*0230*/  IMAD.MOV.U32 R10, RZ, RZ, R2 ;  /* 0x000000ffff0a7224 */ /* 0x000fe200078e0002 */
[----:B------:R-:W-:Y:S01]  /*0240*/  LOP3.LUT R12, R12, 0x3, RZ, 0xc0, !PT ;  /* 0x000000030c0c7812 */ /* 0x000fe200078ec0ff */
[----:B------:R-:W2:Y:S03]  /*0250*/  LDCU UR12, c[0x0][0x390] ;  /* 0x00007200ff0c77ac */ /* 0x000ea60008000800 */
[----:B------:R-:W-:Y:S01]  /*0260*/  ISETP.NE.U32.AND P0, PT, R12, RZ, PT ;  /* 0x000000ff0c00720c */ /* 0x000fe20003f05070 */
[----:B------:R-:W3:Y:S01]  /*0270*/  LDCU UR9, c[0x0][0x390] ;  /* 0x00007200ff0977ac */ /* 0x000ee20008000800 */
[----:B0-----:R-:W-:-:S02]  /*0280*/  DMUL R8, R4, UR6 ;  /* 0x0000000604087c28 */ /* 0x001fc40008000000 */
[----:B------:R-:W-:Y:S01]  /*0290*/  ISETP.NE.AND.EX P0, PT, RZ, RZ, PT, P0 ;  /* 0x000000ffff00720c */ /* 0x000fe20003f05300 */
[C---:B------:R-:W-:Y:S01]  /*02a0*/  DMUL R6, R4.reuse, 0.5 ;  /* 0x3fe0000004067828 */ /* 0x040fe20000000000 */
[----:B------:R-:W-:Y:S01]  /*02b0*/  UMOV UR6, 0x33333333 ;  /* 0x3333333300067882 */ /* 0x000fe20000000000 */
[----:B------:R-:W-:Y:S01]  /*02c0*/  UMOV UR7, 0x3fe33333 ;  /* 0x3fe3333300077882 */ /* 0x000fe20000000000 */
[----:B------:R-:W0:Y:S01]  /*02d0*/  LDCU.128 UR16, c[0x0][0x380] ;  /* 0x00007000ff1077ac */ /* 0x000e220008000c00 */
[----:B------:R-:W-:Y:S01]  /*02e0*/  DMUL R4, R4, UR6 ;  /* 0x0000000604047c28 */ /* 0x000fe20008000000 */
[----:B------:R-:W-:Y:S02]  /*02f0*/  USHF.R.S32.HI UR5, URZ, 0x1f, UR8 ;  /* 0x0000001fff057899 */ /* 0x000fe40008011408 */
[----:B------:R-:W-:Y:S01]  /*0300*/  F2I.F64.TRUNC R9, R8 ;  /* 0x0000000800097311 */ /* 0x000fe2000030d100 */
[----:B------:R-:W-:-:S07]  /*0310*/  USHF.R.S32.HI UR13, URZ, 0x1f, UR4 ;  /* 0x0000001fff0d7899 */ /* 0x000fce0008011404 */
[----:B------:R-:W4:Y:S08]  /*0320*/  F2I.F64.TRUNC R6, R6 ;  /* 0x0000000600067311 */ /* 0x000f30000030d100 */
[----:B------:R-:W5:Y:S01]  /*0330*/  F2I.F64.TRUNC R5, R4 ;  /* 0x0000000400057311 */ /* 0x000f62000030d100 */
[----:B----4-:R-:W-:Y:S02]  /*0340*/  IMAD R18, R6, UR8, R9 ;  /* 0x0000000806127c24 */ /* 0x010fe4000f8e0209 */
[----:B------:R-:W-:-:S03]  /*0350*/  IMAD.MOV.U32 R9, RZ, RZ, R0 ;  /* 0x000000ffff097224 */ /* 0x000fc600078e0000 */
[----:B------:R-:W-:Y:S01]  /*0360*/  SHF.R.S32.HI R8, RZ, 0x1f, R18 ;  /* 0x0000001fff087819 */ /* 0x000fe20000011412 */
[----:B-----5:R-:W-:-:S05]  /*0370*/  IMAD R11, R6, UR8, R5 ;  /* 0x00000008060b7c24 */ /* 0x020fca000f8e0205 */
[----:B------:R-:W-:Y:S01]  /*0380*/  SHF.R.S32.HI R7, RZ, 0x1f, R11 ;  /* 0x0000001fff077819 */ /* 0x000fe2000001140b */
[----:B0123--:R-:W-:Y:S06]  /*0390*/  @!P0 BRA `(.L_x_1) ;  /* 0x0000000400e48947 */ /* 0x00ffec0003800000 */
[----:B------:R-:W0:Y:S01]  /*03a0*/  LDC R3, c[0x0][0x390] ;  /* 0x0000e400ff037b82 */ /* 0x000e220000000800 */
[----:B------:R-:W-:Y:S01]  /*03b0*/  BSSY.RECONVERGENT B1, `(.L_x_2) ;  /* 0x0000075000017945 */ /* 0x000fe20003800200 */
[----:B------:R-:W-:Y:S01]  /*03c0*/  IMAD.MOV.U32 R10, RZ, RZ, R12 ;  /* 0x000000ffff0a7224 */ /* 0x000fe200078e000c */
[C---:B------:R-:W-:Y:S01]  /*03d0*/  SHF.L.U64.HI R12, R2.reuse, 0x2, R0 ;  /* 0x00000002020c7819 */ /* 0x040fe20000010200 */
[----:B------:R-:W-:Y:S02]  /*03e0*/  IMAD.MOV.U32 R9, RZ, RZ, RZ ;  /* 0x000000ffff097224 */ /* 0x000fe400078e00ff */
[----:B------:R-:W-:Y:S02]  /*03f0*/  IMAD.SHL.U32 R13, R2, 0x4, RZ ;  /* 0x00000004020d7824 */ /* 0x000fe400078e00ff */
[----:B------:R-:W-:Y:S02]  /*0400*/  IMAD.MOV.U32 R15, RZ, RZ, R2 ;  /* 0x000000ffff0f7224 */ /* 0x000fe400078e0002 */
[----:B------:R-:W-:-:S07]  /*0410*/  IMAD.MOV.U32 R14, RZ, RZ, R0 ;  /* 0x000000ffff0e7224 */ /* 0x000fce00078e0000 */
.L_x_11:
[C---:B------:R-:W-:Y:S01]  /*0420*/  ISETP.GE.U32.AND P1, PT, R15.reuse, UR4, PT ;  /* 0x000000040f007c0c */ /* 0x040fe2000bf26070 */
[----:B------:R-:W-:Y:S01]  /*0430*/  BSSY.RECONVERGENT B2, `(.L_x_3) ;  /* 0x0000063000027945 */ /* 0x000fe20003800200 */
[----:B0-----:R-:W-:Y:S02]  /*0440*/  ISETP.LT.U32.AND P0, PT, R15, R3, PT ;  /* 0x000000030f00720c */ /* 0x001fe40003f01070 */
[----:B------:R-:W-:Y:S02]  /*0450*/  ISETP.GE.U32.AND.EX P1, PT, R14, UR13, PT, P1 ;  /* 0x0000000d0e007c0c */ /* 0x000fe4000bf26110 */
[----:B------:R-:W-:Y:S02]  /*0460*/  IADD3 R10, P2, PT, R10, -0x1, RZ ;  /* 0xffffffff0a0a7810 */ /* 0x000fe40007f5e0ff */
[----:B------:R-:W-:Y:S02]  /*0470*/  ISETP.LT.U32.OR.EX P1, PT, R14, UR5, P1, P0 ;  /* 0x000000050e007c0c */ /* 0x000fe40008f21500 */
[----:B------:R-:W-:-:S02]  /*0480*/  IADD3.X R9, PT, PT, R9, -0x1, RZ, P2, !PT ;  /* 0xffffffff09097810 */ /* 0x000fc400017fe4ff */
[----:B------:R-:W-:-:S04]  /*0490*/  ISETP.NE.U32.AND P2, PT, R10, RZ, PT ;  /* 0x000000ff0a00720c */ /* 0x000fc80003f45070 */
[----:B------:R-:W-:-:S05]  /*04a0*/  ISETP.NE.AND.EX P0, PT, R9, RZ, PT, P2 ;  /* 0x000000ff0900720c */ /* 0x000fca0003f05320 */
[----:B------:R-:W-:Y:S08]  /*04b0*/  @P1 BRA `(.L_x_4) ;  /* 0x0000000400681947 */ /* 0x000ff00003800000 */
[----:B------:R-:W-:Y:S01]  /*04c0*/  LOP3.LUT R4, R14, UR5, RZ, 0xfc, !PT ;  /* 0x000000050e047c12 */ /* 0x000fe2000f8efcff */
[----:B------:R-:W-:Y:S03]  /*04d0*/  BSSY.RECONVERGENT B3, `(.L_x_5) ;  /* 0x000001e000037945 */ /* 0x000fe60003800200 */
[----:B------:R-:W-:-:S13]  /*04e0*/  ISETP.NE.U32.AND P1, PT, R4, RZ, PT ;  /* 0x000000ff0400720c */ /* 0x000fda0003f25070 */
[----:B------:R-:W-:Y:S05]  /*04f0*/  @P1 BRA `(.L_x_6) ;  /* 0x0000000000501947 */ /* 0x000fea0003800000 */
[----:B------:R-:W0:Y:S01]  /*0500*/  I2F.U32.RP R6, R3 ;  /* 0x0000000300067306 */ /* 0x000e220000209000 */
[----:B------:R-:W-:-:S07]  /*0510*/  ISETP.NE.U32.AND P2, PT, R3, RZ, PT ;  /* 0x000000ff0300720c */ /* 0x000fce0003f45070 */
[----:B0-----:R-:W0:Y:S02]  /*0520*/  MUFU.RCP R6, R6 ;  /* 0x0000000600067308 */ /* 0x001e240000001000 */
[----:B0-----:R-:W-:-:S06]  /*0530*/  VIADD R4, R6, 0xffffffe ;  /* 0x0ffffffe06047836 */ /* 0x001fcc0000000000 */
[----:B------:R0:W1:Y:S02]  /*0540*/  F2I.FTZ.U32.TRUNC.NTZ R5, R4 ;  /* 0x0000000400057305 */ /* 0x000064000021f000 */
[----:B0-----:R-:W-:Y:S02]  /*0550*/  IMAD.MOV.U32 R4, RZ, RZ, RZ ;  /* 0x000000ffff047224 */ /* 0x001fe400078e00ff */
[----:B-1----:R-:W-:-:S04]  /*0560*/  IMAD.MOV R16, RZ, RZ, -R5 ;  /* 0x000000ffff107224 */ /* 0x002fc800078e0a05 */
[----:B------:R-:W-:-:S04]  /*0570*/  IMAD R17, R16, R3, RZ ;  /* 0x0000000310117224 */ /* 0x000fc800078e02ff */
[----:B------:R-:W-:-:S06]  /*0580*/  IMAD.HI.U32 R16, R5, R17, R4 ;  /* 0x0000001105107227 */ /* 0x000fcc00078e0004 */
[----:B------:R-:W-:-:S04]  /*0590*/  IMAD.HI.U32 R16, R16, R15, RZ ;  /* 0x0000000f10107227 */ /* 0x000fc800078e00ff */
[----:B------:R-:W-:-:S04]  /*05a0*/  IMAD.MOV R16, RZ, RZ, -R16 ;  /* 0x000000ffff107224 */ /* 0x000fc800078e0a10 */
[----:B------:R-:W-:-:S05]  /*05b0*/  IMAD R16, R3, R16, R15 ;  /* 0x0000001003107224 */ /* 0x000fca00078e020f */
[----:B------:R-:W-:-:S13]  /*05c0*/  ISETP.GE.U32.AND P1, PT, R16, R3, PT ;  /* 0x000000031000720c */ /* 0x000fda0003f26070 */
[----:B------:R-:W-:-:S05]  /*05d0*/  @P1 IMAD.IADD R16, R16, 0x1, -R3 ;  /* 0x0000000110101824 */ /* 0x000fca00078e0a03 */
[----:B------:R-:W-:-:S13]  /*05e0*/  ISETP.GE.U32.AND P1, PT, R16, R3, PT ;  /* 0x000000031000720c */ /* 0x000fda0003f26070 */
[----:B------:R-:W-:Y:S01]  /*05f0*/  @P1 IMAD.IADD R16, R16, 0x1, -R3 ;  /* 0x0000000110101824 */ /* 0x000fe200078e0a03 */
[----:B------:R-:W-:-:S04]  /*0600*/  @!P2 LOP3.LUT R16, RZ, R3, RZ, 0x33, !PT ;  /* 0x00000003ff10a212 */ /* 0x000fc800078e33ff */
[----:B------:R-:W-:-:S04]  /*0610*/  ISETP.NE.U32.AND P1, PT, R16, RZ, PT ;  /* 0x000000ff1000720c */ /* 0x000fc80003f25070 */
[----:B------:R-:W-:Y:S01]  /*0620*/  ISETP.NE.AND.EX P1, PT, RZ, RZ, PT, P1 ;  /* 0x000000ffff00720c */ /* 0x000fe20003f25310 */
[----:B------:R-:W-:-:S12]  /*0630*/  BRA `(.L_x_7) ;  /* 0x00000000001c7947 */ /* 0x000fd80003800000 */
.L_x_6:
[----:B------:R-:W-:Y:S01]  /*0640*/  IMAD.MOV.U32 R6, RZ, RZ, R15 ;  /* 0x000000ffff067224 */ /* 0x000fe200078e000f */
[----:B------:R-:W-:Y:S01]  /*0650*/  MOV R21, 0x690 ;  /* 0x0000069000157802 */ /* 0x000fe20000000f00 */
[----:B------:R-:W-:Y:S02]  /*0660*/  IMAD.MOV.U32 R5, RZ, RZ, R14 ;  /* 0x000000ffff057224 */ /* 0x000fe400078e000e */
[----:B------:R-:W-:-:S07]  /*0670*/  IMAD.U32 R4, RZ, RZ, UR5 ;  /* 0x00000005ff047e24 */ /* 0x000fce000f8e00ff */
[----:B------:R-:W-:Y:S05]  /*0680*/  CALL.REL.NOINC `($__internal_0_$__cuda_sm20_rem_u64) ;  /* 0x0000001c00547944 */ /* 0x000fea0003c00000 */
[----:B------:R-:W-:-:S04]  /*0690*/  ISETP.NE.U32.AND P1, PT, R6, RZ, PT ;  /* 0x000000ff0600720c */ /* 0x000fc80003f25070 */
[----:B------:R-:W-:-:S13]  /*06a0*/  ISETP.NE.AND.EX P1, PT, R5, RZ, PT, P1 ;  /* 0x000000ff0500720c */ /* 0x000fda0003f25310 */
.L_x_7:
[----:B------:R-:W-:Y:S05]  /*06b0*/  BSYNC.RECONVERGENT B3 ;  /* 0x0000000000037941 */ /* 0x000fea0003800200 */
.L_x_5:
[----:B------:R-:W-:Y:S05]  /*06c0*/  @!P1 BRA `(.L_x_4) ;  /* 0x0000000000e49947 */ /* 0x000fea0003800000 */
[----:B------:R-:W-:Y:S01]  /*06d0*/  IADD3 R6, P1, PT, R15, 0x1, RZ ;  /* 0x000000010f067810 */ /* 0x000fe20007f3e0ff */
[----:B------:R-:W-:Y:S04]  /*06e0*/  BSSY.RECONVERGENT B3, `(.L_x_8) ;  /* 0x000001e000037945 */ /* 0x000fe80003800200 */
[----:B------:R-:W-:-:S05]  /*06f0*/  IMAD.X R5, RZ, RZ, R14, P1 ;  /* 0x000000ffff057224 */ /* 0x000fca00008e060e */
[----:B------:R-:W-:-:S04]  /*0700*/  LOP3.LUT R4, R5, UR5, RZ, 0xfc, !PT ;  /* 0x0000000505047c12 */ /* 0x000fc8000f8efcff */
[----:B------:R-:W-:-:S13]  /*0710*/  ISETP.NE.U32.AND P1, PT, R4, RZ, PT ;  /* 0x000000ff0400720c */ /* 0x000fda0003f25070 */
[----:B------:R-:W-:Y:S05]  /*0720*/  @P1 BRA `(.L_x_9) ;  /* 0x0000000000501947 */ /* 0x000fea0003800000 */
[----:B------:R-:W0:Y:S01]  /*0730*/  I2F.U32.RP R16, UR9 ;  /* 0x0000000900107d06 */ /* 0x000e220008209000 */
[----:B------:R-:W-:Y:S01]  /*0740*/  IMAD.MOV.U32 R4, RZ, RZ, RZ ;  /* 0x000000ffff047224 */ /* 0x000fe200078e00ff */
[----:B------:R-:W-:-:S06]  /*0750*/  ISETP.NE.U32.AND P2, PT, RZ, UR9, PT ;  /* 0x00000009ff007c0c */ /* 0x000fcc000bf45070 */
[----:B0-----:R-:W0:Y:S02]  /*0760*/  MUFU.RCP R16, R16 ;  /* 0x0000001000107308 */ /* 0x001e240000001000 */
[----:B0-----:R-:W-:-:S06]  /*0770*/  VIADD R5, R16, 0xffffffe ;  /* 0x0ffffffe10057836 */ /* 0x001fcc0000000000 */
[----:B------:R-:W0:Y:S02]  /*0780*/  F2I.FTZ.U32.TRUNC.NTZ R5, R5 ;  /* 0x0000000500057305 */ /* 0x000e24000021f000 */
[----:B0-----:R-:W-:-:S04]  /*0790*/  IMAD.MOV R17, RZ, RZ, -R5 ;  /* 0x000000ffff117224 */ /* 0x001fc800078e0a05 */
[----:B------:R-:W-:-:S04]  /*07a0*/  IMAD R17, R17, UR9, RZ ;  /* 0x0000000911117c24 */ /* 0x000fc8000f8e02ff */
[----:B------:R-:W-:-:S06]  /*07b0*/  IMAD.HI.U32 R17, R5, R17, R4 ;  /* 0x0000001105117227 */ /* 0x000fcc00078e0004 */
[----:B------:R-:W-:-:S04]  /*07c0*/  IMAD.HI.U32 R4, R17, R6, RZ ;  /* 0x0000000611047227 */ /* 0x000fc800078e00ff */
[----:B------:R-:W-:-:S04]  /*07d0*/  IMAD.MOV R4, RZ, RZ, -R4 ;  /* 0x000000ffff047224 */ /* 0x000fc800078e0a04 */
[----:B------:R-:W-:-:S05]  /*07e0*/  IMAD R4, R4, UR9, R6 ;  /* 0x0000000904047c24 */ /* 0x000fca000f8e0206 */
[----:B------:R-:W-:-:S13]  /*07f0*/  ISETP.GE.U32.AND P1, PT, R4, UR9, PT ;  /* 0x0000000904007c0c */ /* 0x000fda000bf26070 */
[----:B------:R-:W-:-:S05]  /*0800*/  @P1 VIADD R4, R4, -UR9 ;  /* 0x8000000904041c36 */ /* 0x000fca0008000000 */
[----:B------:R-:W-:-:S13]  /*0810*/  ISETP.GE.U32.AND P1, PT, R4, UR9, PT ;  /* 0x0000000904007c0c */ /* 0x000fda000bf26070 */
[----:B------:R-:W-:Y:S01]  /*0820*/  @P1 VIADD R4, R4, -UR9 ;  /* 0x8000000904041c36 */ /* 0x000fe20008000000 */
[----:B------:R-:W-:-:S04]  /*0830*/  @!P2 LOP3.LUT R4, RZ, UR9, RZ, 0x33, !PT ;  /* 0x00000009ff04ac12 */ /* 0x000fc8000f8e33ff */
[----:B------:R-:W-:-:S04]  /*0840*/  ISETP.NE.U32.AND P1, PT, R4, RZ, PT ;  /* 0x000000ff0400720c */ /* 0x000fc80003f25070 */
[----:B------:R-:W-:Y:S01]  /*0850*/  ISETP.NE.AND.EX P1, PT, RZ, RZ, PT, P1 ;  /* 0x000000ffff00720c */ /* 0x000fe20003f25310 */
[----:B------:R-:W-:-:S12]  /*0860*/  BRA `(.L_x_10) ;  /* 0x0000000000147947 */ /* 0x000fd80003800000 */
.L_x_9:
[----:B------:R-:W-:Y:S01]  /*0870*/  IMAD.U32 R4, RZ, RZ, UR5 ;  /* 0x00000005ff047e24 */ /* 0x000fe2000f8e00ff */
[----:B------:R-:W-:-:S07]  /*0880*/  MOV R21, 0x8a0 ;  /* 0x000008a000157802 */ /* 0x000fce0000000f00 */
[----:B------:R-:W-:Y:S05]  /*0890*/  CALL.REL.NOINC `($__internal_0_$__cuda_sm20_rem_u64) ;  /* 0x0000001800d07944 */ /* 0x000fea0003c00000 */
[----:B------:R-:W-:-:S04]  /*08a0*/  ISETP.NE.U32.AND P1, PT, R6, RZ, PT ;  /* 0x000000ff0600720c */ /* 0x000fc80003f25070 */
[----:B------:R-:W-:-:S13]  /*08b0*/  ISETP.NE.AND.EX P1, PT, R5, RZ, PT, P1 ;  /* 0x000000ff0500720c */ /* 0x000fda0003f25310 */
.L_x_10:
[----:B------:R-:W-:Y:S05]  /*08c0*/  BSYNC.RECONVERGENT B3 ;  /* 0x0000000000037941 */ /* 0x000fea0003800200 */
.L_x_8:
[C---:B------:R-:W-:Y:S02]  /*08d0*/  ISETP.GE.U32.AND P3, PT, R15.reuse, R11, PT ;  /* 0x0000000b0f00720c */ /* 0x040fe40003f66070 */
[----:B------:R-:W-:Y:S02]  /*08e0*/  ISETP.GE.U32.AND P2, PT, R15, R18, PT ;  /* 0x000000120f00720c */ /* 0x000fe40003f46070 */
[----:B------:R-:W-:-:S04]  /*08f0*/  ISETP.GE.U32.AND.EX P3, PT, R14, R7, PT, P3 ;  /* 0x000000070e00720c */ /* 0x000fc80003f66130 */
[----:B------:R-:W-:-:S04]  /*0900*/  ISETP.GE.U32.AND.EX P2, PT, R14, R8, !P3, P2 ;  /* 0x000000080e00720c */ /* 0x000fc80005f46120 */
[----:B------:R-:W-:-:S13]  /*0910*/  PLOP3.LUT P1, PT, P1, P2, PT, 0x8f, 0xf8 ;  /* 0x0000000000f8781c */ /* 0x000fda0000f25177 */
[----:B------:R-:W-:Y:S05]  /*0920*/  @P1 BRA `(.L_x_4) ;  /* 0x00000000004c1947 */ /* 0x000fea0003800000 */
[----:B------:R-:W-:Y:S01]  /*0930*/  USHF.L.U32 UR6, UR9, 0x2, URZ ;  /* 0x0000000209067899 */ /* 0x000fe200080006ff */
[----:B------:R-:W-:Y:S01]  /*0940*/  IADD3 R22, P1, PT, R13, UR16, RZ ;  /* 0x000000100d167c10 */ /* 0x000fe2000ff3e0ff */
[----:B------:R-:W-:-:S03]  /*0950*/  USHF.L.U64.HI UR7, UR9, 0x2, UR5 ;  /* 0x0000000209077899 */ /* 0x000fc60008010205 */
[----:B------:R-:W-:Y:S02]  /*0960*/  IADD3.X R23, PT, PT, R12, UR17, RZ, P1, !PT ;  /* 0x000000110c177c10 */ /* 0x000fe40008ffe4ff */
[C---:B------:R-:W-:Y:S02]  /*0970*/  IADD3 R16, P1, PT, R22.reuse, -UR6, RZ ;  /* 0x8000000616107c10 */ /* 0x040fe4000ff3e0ff */
[----:B------:R-:W-:Y:S01]  /*0980*/  IADD3 R4, P2, PT, R22, UR6, RZ ;  /* 0x0000000616047c10 */ /* 0x000fe2000ff5e0ff */
[----:B------:R-:W2:Y:S01]  /*0990*/  LDG.E R6, desc[UR10][R22.64+-0x4] ;  /* 0xfffffc0a16067981 */ /* 0x000ea2000c1e1900 */
[----:B------:R-:W-:-:S03]  /*09a0*/  IADD3.X R17, PT, PT, R23, ~UR7, RZ, P1, !PT ;  /* 0x8000000717117c10 */ /* 0x000fc60008ffe4ff */
[----:B------:R-:W2:Y:S01]  /*09b0*/  LDG.E R21, desc[UR10][R22.64+0x4] ;  /* 0x0000040a16157981 */ /* 0x000ea2000c1e1900 */
[----:B------:R-:W-:-:S03]  /*09c0*/  IADD3.X R5, PT, PT, R23, UR7, RZ, P2, !PT ;  /* 0x0000000717057c10 */ /* 0x000fc600097fe4ff */
[----:B------:R-:W3:Y:S04]  /*09d0*/  LDG.E R17, desc[UR10][R16.64] ;  /* 0x0000000a10117981 */ /* 0x000ee8000c1e1900 */
[----:B------:R0:W4:Y:S02]  /*09e0*/  LDG.E R5, desc[UR10][R4.64] ;  /* 0x0000000a04057981 */ /* 0x000124000c1e1900 */
[----:B0-----:R-:W-:Y:S01]  /*09f0*/  IADD3 R4, P1, PT, R13, UR18, RZ ;  /* 0x000000120d047c10 */ /* 0x001fe2000ff3e0ff */
[----:B--2---:R-:W-:-:S04]  /*0a00*/  FADD R6, R6, R21 ;  /* 0x0000001506067221 */ /* 0x004fc80000000000 */
[----:B---3--:R-:W-:-:S04]  /*0a10*/  FADD R6, R6, R17 ;  /* 0x0000001106067221 */ /* 0x008fc80000000000 */
[----:B----4-:R-:W-:Y:S01]  /*0a20*/  FADD R6, R6, R5 ;  /* 0x0000000506067221 */ /* 0x010fe20000000000 */
[----:B------:R-:W-:-:S03]  /*0a30*/  IADD3.X R5, PT, PT, R12, UR19, RZ, P1, !PT ;  /* 0x000000130c057c10 */ /* 0x000fc60008ffe4ff */
[----:B------:R-:W-:-:S05]  /*0a40*/  FMUL R21, R6, 0.25 ;  /* 0x3e80000006157820 */ /* 0x000fca0000400000 */
[----:B------:R0:W-:Y:S02]  /*0a50*/  STG.E desc[UR10][R4.64], R21 ;  /* 0x0000001504007986 */ /* 0x0001e4000c10190a */
.L_x_4:
[----:B------:R-:W-:Y:S05]  /*0a60*/  BSYNC.RECONVERGENT B2 ;  /* 0x0000000000027941 */ /* 0x000fea0003800200 */
.L_x_3:
[----:B0-----:R-:W-:Y:S01]  /*0a70*/  IMAD.IADD R4, R19, 0x1, -R2 ;  /* 0x0000000113047824 */ /* 0x001fe200078e0a02 */
[----:B------:R-:W-:Y:S02]  /*0a80*/  IADD3 R15, P3, PT, R15, 0x1, RZ ;  /* 0x000000010f0f7810 */ /* 0x000fe40007f7e0ff */
[----:B------:R-:W-:Y:S02]  /*0a90*/  IADD3 R13, P2, PT, R13, 0x4, RZ ;  /* 0x000000040d0d7810 */ /* 0x000fe40007f5e0ff */
[----:B------:R-:W-:Y:S01]  /*0aa0*/  LOP3.LUT R5, R4, 0x3, RZ, 0xc0, !PT ;  /* 0x0000000304057812 */ /* 0x000fe200078ec0ff */
[----:B------:R-:W-:Y:S02]  /*0ab0*/  IMAD.X R14, RZ, RZ, R14, P3 ;  /* 0x000000ffff0e7224 */ /* 0x000fe400018e060e */
[----:B------:R-:W-:Y:S01]  /*0ac0*/  IMAD.X R12, RZ, RZ, R12, P2 ;  /* 0x000000ffff0c7224 */ /* 0x000fe200010e060c */
[----:B------:R-:W-:-:S05]  /*0ad0*/  IADD3 R4, P1, PT, R2, R5, RZ ;  /* 0x0000000502047210 */ /* 0x000fca0007f3e0ff */
[----:B------:R-:W-:Y:S01]  /*0ae0*/  IMAD.X R5, RZ, RZ, R0, P1 ;  /* 0x000000ffff057224 */ /* 0x000fe200008e0600 */
[----:B------:R-:W-:Y:S07]  /*0af0*/  @P0 BRA `(.L_x_11) ;  /* 0xfffffff800480947 */ /* 0x000fee000383ffff */
[----:B------:R-:W-:Y:S05]  /*0b00*/  BSYNC.RECONVERGENT B1 ;  /* 0x0000000000017941 */ /* 0x000fea0003800200 */
.L_x_2:
[----:B------:R-:W-:Y:S02]  /*0b10*/  IMAD.MOV.U32 R10, RZ, RZ, R4 ;  /* 0x000000ffff0a7224 */ /* 0x000fe400078e0004 */
[----:B------:R-:W-:-:S07]  /*0b20*/  IMAD.MOV.U32 R9, RZ, RZ, R5 ;  /* 0x000000ffff097224 */ /* 0x000fce00078e0005 */
.L_x_1:
[----:B------:R-:W-:Y:S05]  /*0b30*/  BSYNC.RECONVERGENT B0 ;  /* 0x0000000000007941 */ /* 0x000fea0003800200 */
.L_x_0:
[----:B------:R-:W-:-:S04]  /*0b40*/  IADD3 R2, P1, PT, R2, -R19, RZ ;  /* 0x8000001302027210 */ /* 0x000fc80007f3e0ff */
[----:B------:R-:W-:Y:S01]  /*0b50*/  ISETP.GT.U32.AND P0, PT, R2, -0x4, PT ;  /* 0xfffffffc0200780c */ /* 0x000fe20003f04070 */
[----:B------:R-:W-:-:S05]  /*0b60*/  IMAD.X R0, R0, 0x1, ~R20, P1 ;  /* 0x0000000100007824 */ /* 0x000fca00008e0e14 */
[----:B------:R-:W-:-:S13]  /*0b70*/  ISETP.GT.U32.AND.EX P0, PT, R0, -0x1, PT, P0 ;  /* 0xffffffff0000780c */ /* 0x000fda0003f04100 */
[----:B------:R-:W-:Y:S05]  /*0b80*/  @P0 EXIT ;  /* 0x000000000000094d */ /* 0x000fea0003800000 */
[----:B------:R-:W0:Y:S01]  /*0b90*/  LDC R3, c[0x0][0x390] ;  /* 0x0000e400ff037b82 */ /* 0x000e220000000800 */
[----:B------:R-:W1:Y:S01]  /*0ba0*/  LDCU UR7, c[0x0][0x390] ;  /* 0x00007200ff0777ac */ /* 0x000e620008000800 */
[----:B------:R-:W-:Y:S01]  /*0bb0*/  BSSY.RECONVERGENT B0, `(.L_x_12) ;  /* 0x0000181000007945 */ /* 0x000fe20003800200 */
[C---:B------:R-:W-:Y:S01]  /*0bc0*/  SHF.L.U64.HI R2, R10.reuse, 0x2, R9 ;  /* 0x000000020a027819 */ /* 0x040fe20000010209 */
[----:B------:R-:W-:Y:S01]  /*0bd0*/  IMAD.SHL.U32 R0, R10, 0x4, RZ ;  /* 0x000000040a007824 */ /* 0x000fe200078e00ff */
[----:B------:R-:W1:Y:S01]  /*0be0*/  LDCU.64 UR8, c[0x0][0x380] ;  /* 0x00007000ff0877ac */ /* 0x000e620008000a00 */
[----:B------:R-:W2:Y:S01]  /*0bf0*/  LDCU UR14, c[0x0][0x390] ;  /* 0x00007200ff0e77ac */ /* 0x000ea20008000800 */
[----:B------:R-:W3:Y:S01]  /*0c00*/  LDCU.128 UR16, c[0x0][0x380] ;  /* 0x00007000ff1077ac */ /* 0x000ee20008000c00 */
[----:B-1----:R-:W-:-:S04]  /*0c10*/  ULEA UR6, UP0, UR7, UR8, 0x2 ;  /* 0x0000000807067291 */ /* 0x002fc8000f8010ff */
[----:B--23--:R-:W-:-:S12]  /*0c20*/  ULEA.HI.X UR7, UR7, UR9, UR5, 0x2, UP0 ;  /* 0x0000000907077291 */ /* 0x00cfd800080f1405 */
.L_x_45:
[C---:B------:R-:W-:Y:S01]  /*0c30*/  ISETP.GE.U32.AND P1, PT, R10.reuse, UR4, PT ;  /* 0x000000040a007c0c */ /* 0x040fe2000bf26070 */
[----:B------:R-:W-:Y:S01]  /*0c40*/  IMAD.U32 R4, RZ, RZ, UR5 ;  /* 0x00000005ff047e24 */ /* 0x000fe2000f8e00ff */
[----:B0-----:R-:W-:Y:S01]  /*0c50*/  ISETP.LT.U32.AND P0, PT, R10, R3, PT ;  /* 0x000000030a00720c */ /* 0x001fe20003f01070 */
[----:B------:R-:W-:Y:S01]  /*0c60*/  BSSY.RECONVERGENT B1, `(.L_x_13) ;  /* 0x000005d000017945 */ /* 0x000fe20003800200 */
[C---:B------:R-:W-:Y:S02]  /*0c70*/  ISETP.GE.U32.AND.EX P1, PT, R9.reuse, UR13, PT, P1 ;  /* 0x0000000d09007c0c */ /* 0x040fe4000bf26110 */
[----:B------:R-:W-:Y:S02]  /*0c80*/  IADD3 R12, P2, PT, R0, UR16, RZ ;  /* 0x00000010000c7c10 */ /* 0x000fe4000ff5e0ff */
[----:B------:R-:W-:Y:S02]  /*0c90*/  ISETP.LT.U32.OR.EX P0, PT, R9, UR5, P1, P0 ;  /* 0x0000000509007c0c */ /* 0x000fe40008f01500 */
[----:B------:R-:W-:-:S02]  /*0ca0*/  IADD3.X R13, PT, PT, R2, UR17, RZ, P2, !PT ;  /* 0x00000011020d7c10 */ /* 0x000fc400097fe4ff */
[C---:B------:R-:W-:Y:S02]  /*0cb0*/  SHF.L.U64.HI R5, R3.reuse, 0x2, R4 ;  /* 0x0000000203057819 */ /* 0x040fe40000010204 */
[----:B------:R-:W-:Y:S02]  /*0cc0*/  LEA R16, P2, -R3, R12, 0x2 ;  /* 0x0000000c03107211 */ /* 0x000fe400078411ff */
[----:B-123--:R-:W-:-:S03]  /*0cd0*/  IADD3 R14, P3, PT, R0, UR18, RZ ;  /* 0x00000012000e7c10 */ /* 0x00efc6000ff7e0ff */
[----:B------:R-:W-:Y:S01]  /*0ce0*/  IMAD.X R17, R13, 0x1, ~R5, P2 ;  /* 0x000000010d117824 */ /* 0x000fe200010e0e05 */
[----:B------:R-:W-:Y:S01]  /*0cf0*/  IADD3.X R15, PT, PT, R2, UR19, RZ, P3, !PT ;  /* 0x00000013020f7c10 */ /* 0x000fe20009ffe4ff */
        /* <DEDUP_REMOVED lines=9> */
[----:B------:R-:W0:Y:S02]  /*0d90*/  F2I.FTZ.U32.TRUNC.NTZ R5, R5 ;  /* 0x0000000500057305 */ /* 0x000e24000021f000 */
[----:B0-----:R-:W-:-:S04]  /*0da0*/  IMAD.MOV R4, RZ, RZ, -R5 ;  /* 0x000000ffff047224 */ /* 0x001fc800078e0a05 */
[----:B------:R-:W-:Y:S02]  /*0db0*/  IMAD R21, R4, R3, RZ ;  /* 0x0000000304157224 */ /* 0x000fe400078e02ff */
[----:B------:R-:W-:-:S04]  /*0dc0*/  IMAD.MOV.U32 R4, RZ, RZ, RZ ;  /* 0x000000ffff047224 */ /* 0x000fc800078e00ff */
        /* <DEDUP_REMOVED lines=12> */
.L_x_16:
[----:B------:R-:W-:Y:S01]  /*0e90*/  IMAD.MOV.U32 R6, RZ, RZ, R10 ;  /* 0x000000ffff067224 */ /* 0x000fe200078e000a */
[----:B------:R-:W-:Y:S01]  /*0ea0*/  MOV R21, 0xee0 ;  /* 0x00000ee000157802 */ /* 0x000fe20000000f00 */
[----:B------:R-:W-:Y:S02]  /*0eb0*/  IMAD.MOV.U32 R5, RZ, RZ, R9 ;  /* 0x000000ffff057224 */ /* 0x000fe400078e0009 */
[----:B------:R-:W-:-:S07]  /*0ec0*/  IMAD.U32 R4, RZ, RZ, UR5 ;  /* 0x00000005ff047e24 */ /* 0x000fce000f8e00ff */
[----:B------:R-:W-:Y:S05]  /*0ed0*/  CALL.REL.NOINC `($__internal_0_$__cuda_sm20_rem_u64) ;  /* 0x0000001400407944 */ /* 0x000fea0003c00000 */
[----:B------:R-:W-:-:S04]  /*0ee0*/  ISETP.NE.U32.AND P0, PT, R6, RZ, PT ;  /* 0x000000ff0600720c */ /* 0x000fc80003f05070 */
[----:B------:R-:W-:-:S13]  /*0ef0*/  ISETP.NE.AND.EX P0, PT, R5, RZ, PT, P0 ;  /* 0x000000ff0500720c */ /* 0x000fda0003f05300 */
.L_x_17:
[----:B------:R-:W-:Y:S05]  /*0f00*/  BSYNC.RECONVERGENT B2 ;  /* 0x0000000000027941 */ /* 0x000fea0003800200 */
.L_x_15:
        /* <DEDUP_REMOVED lines=27> */
.L_x_19:
[----:B------:R-:W-:Y:S01]  /*10c0*/  IMAD.U32 R4, RZ, RZ, UR5 ;  /* 0x00000005ff047e24 */ /* 0x000fe2000f8e00ff */
[----:B------:R-:W-:-:S07]  /*10d0*/  MOV R21, 0x10f0 ;  /* 0x000010f000157802 */ /* 0x000fce0000000f00 */
[----:B------:R-:W-:Y:S05]  /*10e0*/  CALL.REL.NOINC `($__internal_0_$__cuda_sm20_rem_u64) ;  /* 0x0000001000bc7944 */ /* 0x000fea0003c00000 */
[----:B------:R-:W-:-:S04]  /*10f0*/  ISETP.NE.U32.AND P0, PT, R6, RZ, PT ;  /* 0x000000ff0600720c */ /* 0x000fc80003f05070 */
[----:B------:R-:W-:-:S13]  /*1100*/  ISETP.NE.AND.EX P0, PT, R5, RZ, PT, P0 ;  /* 0x000000ff0500720c */ /* 0x000fda0003f05300 */
.L_x_20:
[----:B------:R-:W-:Y:S05]  /*1110*/  BSYNC.RECONVERGENT B2 ;  /* 0x0000000000027941 */ /* 0x000fea0003800200 */
.L_x_18:
[C---:B------:R-:W-:Y:S02]  /*1120*/  ISETP.GE.U32.AND P1, PT, R10.reuse, R11, PT ;  /* 0x0000000b0a00720c */ /* 0x040fe40003f26070 */
[----:B------:R-:W-:Y:S02]  /*1130*/  ISETP.GE.U32.AND P2, PT, R10, R18, PT ;  /* 0x000000120a00720c */ /* 0x000fe40003f46070 */
[----:B------:R-:W-:-:S04]  /*1140*/  ISETP.GE.U32.AND.EX P1, PT, R9, R7, PT, P1 ;  /* 0x000000070900720c */ /* 0x000fc80003f26110 */
[----:B------:R-:W-:-:S04]  /*1150*/  ISETP.GE.U32.AND.EX P1, PT, R9, R8, !P1, P2 ;  /* 0x000000080900720c */ /* 0x000fc80004f26120 */
[----:B------:R-:W-:-:S13]  /*1160*/  PLOP3.LUT P0, PT, P0, P1, PT, 0x8f, 0xf8 ;  /* 0x0000000000f8781c */ /* 0x000fda0000703177 */
[----:B------:R-:W-:Y:S05]  /*1170*/  @P0 BRA `(.L_x_14) ;  /* 0x00000000002c0947 */ /* 0x000fea0003800000 */
[----:B------:R-:W-:Y:S01]  /*1180*/  IADD3 R4, P0, PT, R0, UR6, RZ ;  /* 0x0000000600047c10 */ /* 0x000fe2000ff1e0ff */
[----:B------:R-:W2:Y:S04]  /*1190*/  LDG.E R6, desc[UR10][R12.64+-0x4] ;  /* 0xfffffc0a0c067981 */ /* 0x000ea8000c1e1900 */
[----:B------:R-:W2:Y:S01]  /*11a0*/  LDG.E R21, desc[UR10][R12.64+0x4] ;  /* 0x0000040a0c157981 */ /* 0x000ea2000c1e1900 */
[----:B------:R-:W-:-:S03]  /*11b0*/  IADD3.X R5, PT, PT, R2, UR7, RZ, P0, !PT ;  /* 0x0000000702057c10 */ /* 0x000fc600087fe4ff */
[----:B------:R-:W3:Y:S04]  /*11c0*/  LDG.E R23, desc[UR10][R16.64] ;  /* 0x0000000a10177981 */ /* 0x000ee8000c1e1900 */
[----:B------:R-:W4:Y:S01]  /*11d0*/  LDG.E R5, desc[UR10][R4.64] ;  /* 0x0000000a04057981 */ /* 0x000f22000c1e1900 */
[----:B--2---:R-:W-:-:S04]  /*11e0*/  FADD R6, R6, R21 ;  /* 0x0000001506067221 */ /* 0x004fc80000000000 */
[----:B---3--:R-:W-:-:S04]  /*11f0*/  FADD R6, R6, R23 ;  /* 0x0000001706067221 */ /* 0x008fc80000000000 */
[----:B----4-:R-:W-:-:S04]  /*1200*/  FADD R6, R6, R5 ;  /* 0x0000000506067221 */ /* 0x010fc80000000000 */
[----:B------:R-:W-:-:S05]  /*1210*/  FMUL R21, R6, 0.25 ;  /* 0x3e80000006157820 */ /* 0x000fca0000400000 */
[----:B------:R0:W-:Y:S02]  /*1220*/  STG.E desc[UR10][R14.64], R21 ;  /* 0x000000150e007986 */ /* 0x0001e4000c10190a */
.L_x_14:
[----:B------:R-:W-:Y:S05]  /*1230*/  BSYNC.RECONVERGENT B1 ;  /* 0x0000000000017941 */ /* 0x000fea0003800200 */
.L_x_13:
[----:B------:R-:W-:Y:S01]  /*1240*/  IADD3 R26, P1, PT, R10, 0x1, RZ ;  /* 0x000000010a1a7810 */ /* 0x000fe20007f3e0ff */
[----:B------:R-:W-:Y:S03]  /*1250*/  BSSY.RECONVERGENT B1, `(.L_x_21) ;  /* 0x0000059000017945 */ /* 0x000fe60003800200 */
[C---:B------:R-:W-:Y:S01]  /*1260*/  ISETP.GE.U32.AND P0, PT, R26.reuse, UR4, PT ;  /* 0x000000041a007c0c */ /* 0x040fe2000bf06070 */
[----:B------:R-:W-:Y:S01]  /*1270*/  IMAD.X R27, RZ, RZ, R9, P1 ;  /* 0x000000ffff1b7224 */ /* 0x000fe200008e0609 */
[----:B------:R-:W-:-:S04]  /*1280*/  ISETP.LT.U32.AND P1, PT, R26, R3, PT ;  /* 0x000000031a00720c */ /* 0x000fc80003f21070 */
[----:B------:R-:W-:-:S04]  /*1290*/  ISETP.GE.U32.AND.EX P0, PT, R27, UR13, PT, P0 ;  /* 0x0000000d1b007c0c */ /* 0x000fc8000bf06100 */
[----:B------:R-:W-:-:S13]  /*12a0*/  ISETP.LT.U32.OR.EX P0, PT, R27, UR5, P0, P1 ;  /* 0x000000051b007c0c */ /* 0x000fda0008701510 */
[----:B------:R-:W-:Y:S05]  /*12b0*/  @P0 BRA `(.L_x_22) ;  /* 0x0000000400480947 */ /* 0x000fea0003800000 */
[----:B------:R-:W-:Y:S01]  /*12c0*/  LOP3.LUT R4, R27, UR5, RZ, 0xfc, !PT ;  /* 0x000000051b047c12 */ /* 0x000fe2000f8efcff */
[----:B------:R-:W-:Y:S03]  /*12d0*/  BSSY.RECONVERGENT B2, `(.L_x_23) ;  /* 0x000001e000027945 */ /* 0x000fe60003800200 */
[----:B------:R-:W-:-:S13]  /*12e0*/  ISETP.NE.U32.AND P0, PT, R4, RZ, PT ;  /* 0x000000ff0400720c */ /* 0x000fda0003f05070 */
[----:B------:R-:W-:Y:S05]  /*12f0*/  @P0 BRA `(.L_x_24) ;  /* 0x0000000000500947 */ /* 0x000fea0003800000 */
[----:B------:R-:W1:Y:S01]  /*1300*/  I2F.U32.RP R6, R3 ;  /* 0x0000000300067306 */ /* 0x000e620000209000 */
[----:B------:R-:W-:-:S07]  /*1310*/  ISETP.NE.U32.AND P1, PT, R3, RZ, PT ;  /* 0x000000ff0300720c */ /* 0x000fce0003f25070 */
[----:B-1----:R-:W1:Y:S02]  /*1320*/  MUFU.RCP R6, R6 ;  /* 0x0000000600067308 */ /* 0x002e640000001000 */
[----:B-1----:R-:W-:-:S06]  /*1330*/  VIADD R5, R6, 0xffffffe ;  /* 0x0ffffffe06057836 */ /* 0x002fcc0000000000 */
[----:B------:R-:W1:Y:S02]  /*1340*/  F2I.FTZ.U32.TRUNC.NTZ R5, R5 ;  /* 0x0000000500057305 */ /* 0x000e64000021f000 */
[----:B-1----:R-:W-:-:S04]  /*1350*/  IMAD.MOV R4, RZ, RZ, -R5 ;  /* 0x000000ffff047224 */ /* 0x002fc800078e0a05 */
[----:B0-----:R-:W-:Y:S02]  /*1360*/  IMAD R21, R4, R3, RZ ;  /* 0x0000000304157224 */ /* 0x001fe400078e02ff */
        /* <DEDUP_REMOVED lines=13> */
.L_x_24:
[----:B------:R-:W-:Y:S01]  /*1440*/  IMAD.MOV.U32 R6, RZ, RZ, R26 ;  /* 0x000000ffff067224 */ /* 0x000fe200078e001a */
[----:B0-----:R-:W-:Y:S01]  /*1450*/  MOV R21, 0x1490 ;  /* 0x0000149000157802 */ /* 0x001fe20000000f00 */
[----:B------:R-:W-:Y:S02]  /*1460*/  IMAD.MOV.U32 R5, RZ, RZ, R27 ;  /* 0x000000ffff057224 */ /* 0x000fe400078e001b */
[----:B------:R-:W-:-:S07]  /*1470*/  IMAD.U32 R4, RZ, RZ, UR5 ;  /* 0x00000005ff047e24 */ /* 0x000fce000f8e00ff */
[----:B------:R-:W-:Y:S05]  /*1480*/  CALL.REL.NOINC `($__internal_0_$__cuda_sm20_rem_u64) ;  /* 0x0000000c00d47944 */ /* 0x000fea0003c00000 */
[----:B------:R-:W-:-:S04]  /*1490*/  ISETP.NE.U32.AND P0, PT, R6, RZ, PT ;  /* 0x000000ff0600720c */ /* 0x000fc80003f05070 */
[----:B------:R-:W-:-:S13]  /*14a0*/  ISETP.NE.AND.EX P0, PT, R5, RZ, PT, P0 ;  /* 0x000000ff0500720c */ /* 0x000fda0003f05300 */
.L_x_25:
[----:B------:R-:W-:Y:S05]  /*14b0*/  BSYNC.RECONVERGENT B2 ;  /* 0x0000000000027941 */ /* 0x000fea0003800200 */
.L_x_23:
        /* <DEDUP_REMOVED lines=27> */
.L_x_27:
[----:B------:R-:W-:Y:S01]  /*1670*/  IMAD.U32 R4, RZ, RZ, UR5 ;  /* 0x00000005ff047e24 */ /* 0x000fe2000f8e00ff */
[----:B------:R-:W-:-:S07]  /*1680*/  MOV R21, 0x16a0 ;  /* 0x000016a000157802 */ /* 0x000fce0000000f00 */
[----:B------:R-:W-:Y:S05]  /*1690*/  CALL.REL.NOINC `($__internal_0_$__cuda_sm20_rem_u64) ;  /* 0x0000000c00507944 */ /* 0x000fea0003c00000 */
[----:B------:R-:W-:-:S04]  /*16a0*/  ISETP.NE.U32.AND P0, PT, R6, RZ, PT ;  /* 0x000000ff0600720c */ /* 0x000fc80003f05070 */
[----:B------:R-:W-:-:S13]  /*16b0*/  ISETP.NE.AND.EX P0, PT, R5, RZ, PT, P0 ;  /* 0x000000ff0500720c */ /* 0x000fda0003f05300 */
.L_x_28:
[----:B------:R-:W-:Y:S05]  /*16c0*/  BSYNC.RECONVERGENT B2 ;  /* 0x0000000000027941 */ /* 0x000fea0003800200 */
.L_x_26:
        /* <DEDUP_REMOVED lines=17> */
.L_x_22:
[----:B------:R-:W-:Y:S05]  /*17e0*/  BSYNC.RECONVERGENT B1 ;  /* 0x0000000000017941 */ /* 0x000fea0003800200 */
.L_x_21:
        /* <DEDUP_REMOVED lines=12> */
[----:B------:R-:W2:Y:S01]  /*18b0*/  I2F.U32.RP R6, R3 ;  /* 0x0000000300067306 */ /* 0x000ea20000209000 */
[----:B------:R-:W-:-:S07]  /*18c0*/  ISETP.NE.U32.AND P1, PT, R3, RZ, PT ;  /* 0x000000ff0300720c */ /* 0x000fce0003f25070 */
[----:B--2---:R-:W2:Y:S02]  /*18d0*/  MUFU.RCP R6, R6 ;  /* 0x0000000600067308 */ /* 0x004ea40000001000 */
[----:B--2---:R-:W-:-:S06]  /*18e0*/  VIADD R5, R6, 0xffffffe ;  /* 0x0ffffffe06057836 */ /* 0x004fcc0000000000 */
[----:B------:R-:W2:Y:S02]  /*18f0*/  F2I.FTZ.U32.TRUNC.NTZ R5, R5 ;  /* 0x0000000500057305 */ /* 0x000ea4000021f000 */
[----:B--2---:R-:W-:-:S04]  /*1900*/  IMAD.MOV R4, RZ, RZ, -R5 ;  /* 0x000000ffff047224 */ /* 0x004fc800078e0a05 */
[----:B01----:R-:W-:Y:S02]  /*1910*/  IMAD R21, R4, R3, RZ ;  /* 0x0000000304157224 */ /* 0x003fe400078e02ff */
        /* <DEDUP_REMOVED lines=13> */
.L_x_32:
[----:B------:R-:W-:Y:S01]  /*19f0*/  IMAD.MOV.U32 R6, RZ, RZ, R26 ;  /* 0x000000ffff067224 */ /* 0x000fe200078e001a */
[----:B01----:R-:W-:Y:S01]  /*1a00*/  MOV R21, 0x1a40 ;  /* 0x00001a4000157802 */ /* 0x003fe20000000f00 */
[----:B------:R-:W-:Y:S02]  /*1a10*/  IMAD.MOV.U32 R5, RZ, RZ, R27 ;  /* 0x000000ffff057224 */ /* 0x000fe400078e001b */
[----:B------:R-:W-:-:S07]  /*1a20*/  IMAD.U32 R4, RZ, RZ, UR5 ;  /* 0x00000005ff047e24 */ /* 0x000fce000f8e00ff */
[----:B------:R-:W-:Y:S05]  /*1a30*/  CALL.REL.NOINC `($__internal_0_$__cuda_sm20_rem_u64) ;  /* 0x0000000800687944 */ /* 0x000fea0003c00000 */
[----:B------:R-:W-:-:S04]  /*1a40*/  ISETP.NE.U32.AND P0, PT, R6, RZ, PT ;  /* 0x000000ff0600720c */ /* 0x000fc80003f05070 */
[----:B------:R-:W-:-:S13]  /*1a50*/  ISETP.NE.AND.EX P0, PT, R5, RZ, PT, P0 ;  /* 0x000000ff0500720c */ /* 0x000fda0003f05300 */
.L_x_33:
[----:B------:R-:W-:Y:S05]  /*1a60*/  BSYNC.RECONVERGENT B2 ;  /* 0x0000000000027941 */ /* 0x000fea0003800200 */
.L_x_31:
        /* <DEDUP_REMOVED lines=27> */
.L_x_35:
[----:B------:R-:W-:Y:S01]  /*1c20*/  IMAD.U32 R4, RZ, RZ, UR5 ;  /* 0x00000005ff047e24 */ /* 0x000fe2000f8e00ff */
[----:B------:R-:W-:-:S07]  /*1c30*/  MOV R21, 0x1c50 ;  /* 0x00001c5000157802 */ /* 0x000fce0000000f00 */
[----:B------:R-:W-:Y:S05]  /*1c40*/  CALL.REL.NOINC `($__internal_0_$__cuda_sm20_rem_u64) ;  /* 0x0000000400e47944 */ /* 0x000fea0003c00000 */
[----:B------:R-:W-:-:S04]  /*1c50*/  ISETP.NE.U32.AND P0, PT, R6, RZ, PT ;  /* 0x000000ff0600720c */ /* 0x000fc80003f05070 */
[----:B------:R-:W-:-:S13]  /*1c60*/  ISETP.NE.AND.EX P0, PT, R5, RZ, PT, P0 ;  /* 0x000000ff0500720c */ /* 0x000fda0003f05300 */
.L_x_36:
[----:B------:R-:W-:Y:S05]  /*1c70*/  BSYNC.RECONVERGENT B2 ;  /* 0x0000000000027941 */ /* 0x000fea0003800200 */
.L_x_34:
        /* <DEDUP_REMOVED lines=17> */
.L_x_30:
[----:B------:R-:W-:Y:S05]  /*1d90*/  BSYNC.RECONVERGENT B1 ;  /* 0x0000000000017941 */ /* 0x000fea0003800200 */
.L_x_29:
        /* <DEDUP_REMOVED lines=12> */
[----:B------:R-:W3:Y:S01]  /*1e60*/  I2F.U32.RP R6, R3 ;  /* 0x0000000300067306 */ /* 0x000ee20000209000 */
[----:B------:R-:W-:-:S07]  /*1e70*/  ISETP.NE.U32.AND P1, PT, R3, RZ, PT ;  /* 0x000000ff0300720c */ /* 0x000fce0003f25070 */
[----:B---3--:R-:W3:Y:S02]  /*1e80*/  MUFU.RCP R6, R6 ;  /* 0x0000000600067308 */ /* 0x008ee40000001000 */
[----:B---3--:R-:W-:-:S06]  /*1e90*/  VIADD R5, R6, 0xffffffe ;  /* 0x0ffffffe06057836 */ /* 0x008fcc0000000000 */
[----:B------:R-:W3:Y:S02]  /*1ea0*/  F2I.FTZ.U32.TRUNC.NTZ R5, R5 ;  /* 0x0000000500057305 */ /* 0x000ee4000021f000 */
[----:B---3--:R-:W-:-:S04]  /*1eb0*/  IMAD.MOV R4, RZ, RZ, -R5 ;  /* 0x000000ffff047224 */ /* 0x008fc800078e0a05 */
[----:B012---:R-:W-:Y:S02]  /*1ec0*/  IMAD R21, R4, R3, RZ ;  /* 0x0000000304157224 */ /* 0x007fe400078e02ff */
        /* <DEDUP_REMOVED lines=13> */
.L_x_40:
[----:B------:R-:W-:Y:S01]  /*1fa0*/  IMAD.MOV.U32 R6, RZ, RZ, R26 ;  /* 0x000000ffff067224 */ /* 0x000fe200078e001a */
[----:B012---:R-:W-:Y:S01]  /*1fb0*/  MOV R21, 0x1ff0 ;  /* 0x00001ff000157802 */ /* 0x007fe20000000f00 */
[----:B------:R-:W-:Y:S02]  /*1fc0*/  IMAD.MOV.U32 R5, RZ, RZ, R27 ;  /* 0x000000ffff057224 */ /* 0x000fe400078e001b */
[----:B------:R-:W-:-:S07]  /*1fd0*/  IMAD.U32 R4, RZ, RZ, UR5 ;  /* 0x00000005ff047e24 */ /* 0x000fce000f8e00ff */
[----:B------:R-:W-:Y:S05]  /*1fe0*/  CALL.REL.NOINC `($__internal_0_$__cuda_sm20_rem_u64) ;  /* 0x0000000000fc7944 */ /* 0x000fea0003c00000 */
[----:B------:R-:W-:-:S04]  /*1ff0*/  ISETP.NE.U32.AND P0, PT, R6, RZ, PT ;  /* 0x000000ff0600720c */ /* 0x000fc80003f05070 */
[----:B------:R-:W-:-:S13]  /*2000*/  ISETP.NE.AND.EX P0, PT, R5, RZ, PT, P0 ;  /* 0x000000ff0500720c */ /* 0x000fda0003f05300 */
.L_x_41:
[----:B------:R-:W-:Y:S05]  /*2010*/  BSYNC.RECONVERGENT B2 ;  /* 0x0000000000027941 */ /* 0x000fea0003800200 */
.L_x_39:
        /* <DEDUP_REMOVED lines=27> */
.L_x_43:
[----:B------:R-:W-:Y:S01]  /*21d0*/  IMAD.U32 R4, RZ, RZ, UR5 ;  /* 0x00000005ff047e24 */ /* 0x000fe2000f8e00ff */
[----:B------:R-:W-:-:S07]  /*21e0*/  MOV R21, 0x2200 ;  /* 0x0000220000157802 */ /* 0x000fce0000000f00 */
[----:B------:R-:W-:Y:S05]  /*21f0*/  CALL.REL.NOINC `($__internal_0_$__cuda_sm20_rem_u64) ;  /* 0x0000000000787944 */ /* 0x000fea0003c00000 */
[----:B------:R-:W-:-:S04]  /*2200*/  ISETP.NE.U32.AND P0, PT, R6, RZ, PT ;  /* 0x000000ff0600720c */ /* 0x000fc80003f05070 */
[----:B------:R-:W-:-:S13]  /*2210*/  ISETP.NE.AND.EX P0, PT, R5, RZ, PT, P0 ;  /* 0x000000ff0500720c */ /* 0x000fda0003f05300 */
.L_x_44:
[----:B------:R-:W-:Y:S05]  /*2220*/  BSYNC.RECONVERGENT B2 ;  /* 0x0000000000027941 */ /* 0x000fea0003800200 */
.L_x_42:
        /* <DEDUP_REMOVED lines=17> */
.L_x_38:
[----:B------:R-:W-:Y:S05]  /*2340*/  BSYNC.RECONVERGENT B1 ;  /* 0x0000000000017941 */ /* 0x000fea0003800200 */
.L_x_37:
[----:B------:R-:W-:Y:S02]  /*2350*/  IADD3 R10, P0, PT, R10, 0x4, RZ ;  /* 0x000000040a0a7810 */ /* 0x000fe40007f1e0ff */
[----:B------:R-:W-:-:S03]  /*2360*/  IADD3 R0, P1, PT, R0, 0x10, RZ ;  /* 0x0000001000007810 */ /* 0x000fc60007f3e0ff */
[----:B------:R-:W-:Y:S01]  /*2370*/  IMAD.X R9, RZ, RZ, R9, P0 ;  /* 0x000000ffff097224 */ /* 0x000fe200000e0609 */
[----:B------:R-:W-:Y:S01]  /*2380*/  ISETP.GE.U32.AND P0, PT, R10, R19, PT ;  /* 0x000000130a00720c */ /* 0x000fe20003f06070 */
[----:B------:R-:W-:-:S03]  /*2390*/  IMAD.X R2, RZ, RZ, R2, P1 ;  /* 0x000000ffff027224 */ /* 0x000fc600008e0602 */
[----:B------:R-:W-:-:S13]  /*23a0*/  ISETP.GE.U32.AND.EX P0, PT, R9, R20, PT, P0 ;  /* 0x000000140900720c */ /* 0x000fda0003f06100 */
[----:B------:R-:W-:Y:S05]  /*23b0*/  @!P0 BRA `(.L_x_45) ;  /* 0xffffffe8001c8947 */ /* 0x000fea000383ffff */
[----:B------:R-:W-:Y:S05]  /*23c0*/  BSYNC.RECONVERGENT B0 ;  /* 0x0000000000007941 */ /* 0x000fea0003800200 */
.L_x_12:
[----:B------:R-:W-:Y:S05]  /*23d0*/  EXIT ;  /* 0x000000000000794d */ /* 0x000fea0003800000 */
        .weak           $__internal_0_$__cuda_sm20_rem_u64
        .type           $__internal_0_$__cuda_sm20_rem_u64,@function
        .size           $__internal_0_$__cuda_sm20_rem_u64,(.L_x_47 - $__internal_0_$__cuda_sm20_rem_u64)
$__internal_0_$__cuda_sm20_rem_u64:
[----:B------:R-:W-:Y:S02]  /*23e0*/  IMAD.U32 R22, RZ, RZ, UR12 ;  /* 0x0000000cff167e24 */ /* 0x000fe4000f8e00ff */
[----:B------:R-:W-:-:S04]  /*23f0*/  IMAD.MOV.U32 R23, RZ, RZ, R4 ;  /* 0x000000ffff177224 */ /* 0x000fc800078e0004 */
[----:B------:R-:W0:Y:S08]  /*2400*/  I2F.U64.RP R24, R22 ;  /* 0x0000001600187312 */ /* 0x000e300000309000 */
[----:B0-----:R-:W0:Y:S02]  /*2410*/  MUFU.RCP R24, R24 ;  /* 0x0000001800187308 */ /* 0x001e240000001000 */
[----:B0-----:R-:W-:-:S06]  /*2420*/  VIADD R24, R24, 0x1ffffffe ;  /* 0x1ffffffe18187836 */ /* 0x001fcc0000000000 */
[----:B------:R-:W0:Y:S02]  /*2430*/  F2I.U64.TRUNC R24, R24 ;  /* 0x0000001800187311 */ /* 0x000e24000020d800 */
[----:B0-----:R-:W-:-:S04]  /*2440*/  IMAD.WIDE.U32 R28, R24, UR12, RZ ;  /* 0x0000000c181c7c25 */ /* 0x001fc8000f8e00ff */
[C---:B------:R-:W-:Y:S01]  /*2450*/  IMAD R23, R24.reuse, R4, R29 ;  /* 0x0000000418177224 */ /* 0x040fe200078e021d */
[----:B------:R-:W-:Y:S01]  /*2460*/  IADD3 R28, P1, PT, RZ, -R28, RZ ;  /* 0x8000001cff1c7210 */ /* 0x000fe20007f3e0ff */
[----:B------:R-:W-:Y:S02]  /*2470*/  IMAD.MOV.U32 R31, RZ, RZ, R24 ;  /* 0x000000ffff1f7224 */ /* 0x000fe400078e0018 */
[----:B------:R-:W-:Y:S02]  /*2480*/  IMAD R23, R25, UR12, R23 ;  /* 0x0000000c19177c24 */ /* 0x000fe4000f8e0217 */
[----:B------:R-:W-:-:S04]  /*2490*/  IMAD.HI.U32 R30, R24, R28, RZ ;  /* 0x0000001c181e7227 */ /* 0x000fc800078e00ff */
[----:B------:R-:W-:-:S04]  /*24a0*/  IMAD.X R23, RZ, RZ, ~R23, P1 ;  /* 0x000000ffff177224 */ /* 0x000fc800008e0e17 */
[----:B------:R-:W-:-:S04]  /*24b0*/  IMAD.WIDE.U32 R30, P1, R24, R23, R30 ;  /* 0x00000017181e7225 */ /* 0x000fc8000782001e */
[----:B------:R-:W-:-:S04]  /*24c0*/  IMAD.HI.U32 R22, R25, R23, RZ ;  /* 0x0000001719167227 */ /* 0x000fc800078e00ff */
[----:B------:R-:W-:-:S04]  /*24d0*/  IMAD.HI.U32 R28, P2, R25, R28, R30 ;  /* 0x0000001c191c7227 */ /* 0x000fc8000784001e */
[----:B------:R-:W-:Y:S02]  /*24e0*/  IMAD R23, R25, R23, RZ ;  /* 0x0000001719177224 */ /* 0x000fe400078e02ff */
[----:B------:R-:W-:-:S03]  /*24f0*/  IMAD.X R22, R22, 0x1, R25, P1 ;  /* 0x0000000116167824 */ /* 0x000fc600008e0619 */
[----:B------:R-:W-:-:S04]  /*2500*/  IADD3 R29, P1, PT, R23, R28, RZ ;  /* 0x0000001c171d7210 */ /* 0x000fc80007f3e0ff */
[----:B------:R-:W-:Y:S01]  /*2510*/  IADD3.X R22, PT, PT, RZ, RZ, R22, P1, P2 ;  /* 0x000000ffff167210 */ /* 0x000fe20000fe4416 */
[----:B------:R-:W-:-:S04]  /*2520*/  IMAD.WIDE.U32 R24, R29, UR12, RZ ;  /* 0x0000000c1d187c25 */ /* 0x000fc8000f8e00ff */
[----:B------:R-:W-:Y:S01]  /*2530*/  IMAD R23, R29, R4, R25 ;  /* 0x000000041d177224 */ /* 0x000fe200078e0219 */
[----:B------:R-:W-:-:S03]  /*2540*/  IADD3 R24, P1, PT, RZ, -R24, RZ ;  /* 0x80000018ff187210 */ /* 0x000fc60007f3e0ff */
[----:B------:R-:W-:Y:S02]  /*2550*/  IMAD R23, R22, UR12, R23 ;  /* 0x0000000c16177c24 */ /* 0x000fe4000f8e0217 */
[----:B------:R-:W-:-:S04]  /*2560*/  IMAD.HI.U32 R28, R29, R24, RZ ;  /* 0x000000181d1c7227 */ /* 0x000fc800078e00ff */
[----:B------:R-:W-:-:S04]  /*2570*/  IMAD.X R23, RZ, RZ, ~R23, P1 ;  /* 0x000000ffff177224 */ /* 0x000fc800008e0e17 */
[----:B------:R-:W-:-:S04]  /*2580*/  IMAD.WIDE.U32 R28, P1, R29, R23, R28 ;  /* 0x000000171d1c7225 */ /* 0x000fc8000782001c */
[C---:B------:R-:W-:Y:S02]  /*2590*/  IMAD R25, R22.reuse, R23, RZ ;  /* 0x0000001716197224 */ /* 0x040fe400078e02ff */
[----:B------:R-:W-:-:S04]  /*25a0*/  IMAD.HI.U32 R24, P2, R22, R24, R28 ;  /* 0x0000001816187227 */ /* 0x000fc8000784001c */
[----:B------:R-:W-:Y:S01]  /*25b0*/  IMAD.HI.U32 R23, R22, R23, RZ ;  /* 0x0000001716177227 */ /* 0x000fe200078e00ff */
[----:B------:R-:W-:-:S03]  /*25c0*/  IADD3 R24, P3, PT, R25, R24, RZ ;  /* 0x0000001819187210 */ /* 0x000fc60007f7e0ff */
[----:B------:R-:W-:Y:S02]  /*25d0*/  IMAD.X R23, R23, 0x1, R22, P1 ;  /* 0x0000000117177824 */ /* 0x000fe400008e0616 */
[----:B------:R-:W-:-:S04]  /*25e0*/  IMAD.HI.U32 R28, R24, R6, RZ ;  /* 0x00000006181c7227 */ /* 0x000fc800078e00ff */
[----:B------:R-:W-:Y:S02]  /*25f0*/  IMAD.MOV.U32 R29, RZ, RZ, RZ ;  /* 0x000000ffff1d7224 */ /* 0x000fe400078e00ff */
[----:B------:R-:W-:Y:S01]  /*2600*/  IMAD.WIDE.U32 R28, R24, R5, R28 ;  /* 0x00000005181c7225 */ /* 0x000fe200078e001c */
[----:B------:R-:W-:-:S05]  /*2610*/  IADD3.X R24, PT, PT, RZ, RZ, R23, P3, P2 ;  /* 0x000000ffff187210 */ /* 0x000fca0001fe4417 */
[----:B------:R-:W-:-:S04]  /*2620*/  IMAD.HI.U32 R23, P1, R24, R6, R28 ;  /* 0x0000000618177227 */ /* 0x000fc8000782001c */
[CC--:B------:R-:W-:Y:S02]  /*2630*/  IMAD R22, R24.reuse, R5.reuse, RZ ;  /* 0x0000000518167224 */ /* 0x0c0fe400078e02ff */
[----:B------:R-:W-:-:S03]  /*2640*/  IMAD.HI.U32 R24, R24, R5, RZ ;  /* 0x0000000518187227 */ /* 0x000fc600078e00ff */
[----:B------:R-:W-:Y:S01]  /*2650*/  IADD3 R22, P2, PT, R22, R23, RZ ;  /* 0x0000001716167210 */ /* 0x000fe20007f5e0ff */
[----:B------:R-:W-:-:S04]  /*2660*/  IMAD.X R23, RZ, RZ, R24, P1 ;  /* 0x000000ffff177224 */ /* 0x000fc800008e0618 */
[----:B------:R-:W-:-:S04]  /*2670*/  IMAD.WIDE.U32 R24, R22, UR12, RZ ;  /* 0x0000000c16187c25 */ /* 0x000fc8000f8e00ff */
[----:B------:R-:W-:Y:S01]  /*2680*/  IMAD.X R23, RZ, RZ, R23, P2 ;  /* 0x000000ffff177224 */ /* 0x000fe200010e0617 */
[----:B------:R-:W-:Y:S01]  /*2690*/  IADD3 R6, P2, PT, -R24, R6, RZ ;  /* 0x0000000618067210 */ /* 0x000fe20007f5e1ff */
[----:B------:R-:W-:-:S03]  /*26a0*/  IMAD R22, R22, R4, R25 ;  /* 0x0000000416167224 */ /* 0x000fc600078e0219 */
[----:B------:R-:W-:Y:S01]  /*26b0*/  ISETP.GE.U32.AND P1, PT, R6, UR12, PT ;  /* 0x0000000c06007c0c */ /* 0x000fe2000bf26070 */
[----:B------:R-:W-:-:S04]  /*26c0*/  IMAD R22, R23, UR12, R22 ;  /* 0x0000000c17167c24 */ /* 0x000fc8000f8e0216 */
[----:B------:R-:W-:Y:S01]  /*26d0*/  IMAD.X R5, R5, 0x1, ~R22, P2 ;  /* 0x0000000105057824 */ /* 0x000fe200010e0e16 */
[----:B------:R-:W-:-:S04]  /*26e0*/  IADD3 R23, P2, PT, R6, -UR12, RZ ;  /* 0x8000000c06177c10 */ /* 0x000fc8000ff5e0ff */
[C---:B------:R-:W-:Y:S01]  /*26f0*/  ISETP.GE.U32.AND.EX P1, PT, R5.reuse, R4, PT, P1 ;  /* 0x000000040500720c */ /* 0x040fe20003f26110 */
[----:B------:R-:W-:Y:S01]  /*2700*/  IMAD.X R22, R5, 0x1, ~R4, P2 ;  /* 0x0000000105167824 */ /* 0x000fe200010e0e04 */
[----:B------:R-:W-:Y:S02]  /*2710*/  ISETP.NE.U32.AND P2, PT, RZ, UR12, PT ;  /* 0x0000000cff007c0c */ /* 0x000fe4000bf45070 */
[----:B------:R-:W-:Y:S02]  /*2720*/  SEL R23, R23, R6, P1 ;  /* 0x0000000617177207 */ /* 0x000fe40000800000 */
[----:B------:R-:W-:Y:S02]  /*2730*/  SEL R22, R22, R5, P1 ;  /* 0x0000000516167207 */ /* 0x000fe40000800000 */
[C---:B------:R-:W-:Y:S02]  /*2740*/  IADD3 R6, P3, PT, R23.reuse, -UR12, RZ ;  /* 0x8000000c17067c10 */ /* 0x040fe4000ff7e0ff */
[----:B------:R-:W-:-:S02]  /*2750*/  ISETP.GE.U32.AND P1, PT, R23, UR12, PT ;  /* 0x0000000c17007c0c */ /* 0x000fc4000bf26070 */
[----:B------:R-:W-:Y:S01]  /*2760*/  ISETP.NE.AND.EX P2, PT, R4, RZ, PT, P2 ;  /* 0x000000ff0400720c */ /* 0x000fe20003f45320 */
[C---:B------:R-:W-:Y:S01]  /*2770*/  IMAD.X R5, R22.reuse, 0x1, ~R4, P3 ;  /* 0x0000000116057824 */ /* 0x040fe200018e0e04 */
[----:B------:R-:W-:-:S04]  /*2780*/  ISETP.GE.U32.AND.EX P1, PT, R22, R4, PT, P1 ;  /* 0x000000041600720c */ /* 0x000fc80003f26110 */
[----:B------:R-:W-:Y:S01]  /*2790*/  SEL R6, R6, R23, P1 ;  /* 0x0000001706067207 */ /* 0x000fe20000800000 */
[----:B------:R-:W-:Y:S01]  /*27a0*/  IMAD.MOV.U32 R23, RZ, RZ, 0x0 ;  /* 0x00000000ff177424 */ /* 0x000fe200078e00ff */
[----:B------:R-:W-:Y:S01]  /*27b0*/  SEL R5, R5, R22, P1 ;  /* 0x0000001605057207 */ /* 0x000fe20000800000 */
[----:B------:R-:W-:Y:S01]  /*27c0*/  IMAD.MOV.U32 R22, RZ, RZ, R21 ;  /* 0x000000ffff167224 */ /* 0x000fe200078e0015 */
[----:B------:R-:W-:Y:S02]  /*27d0*/  SEL R6, R6, 0xffffffff, P2 ;  /* 0xffffffff06067807 */ /* 0x000fe40001000000 */
[----:B------:R-:W-:Y:S01]  /*27e0*/  SEL R5, R5, 0xffffffff, P2 ;  /* 0xffffffff05057807 */ /* 0x000fe20001000000 */
[----:B------:R-:W-:Y:S06]  /*27f0*/  RET.REL.NODEC R22 `(_Z51gpu_heat_dist__arbitrary_grid_and_block_size_kernelPfS_ii) ;  /* 0xffffffd816007950 */ /* 0x000fec0003c3ffff */
.L_x_46:
[----:B------:R-:W-:-:S00]  /*2800*/  BRA `(.L_x_46) ;  /* 0xfffffffc00fc7947 */ /* 0x000fc0000383ffff */
[----:B------:R-:W-:-:S00]  /*2810*/  NOP ;  /* 0x0000000000007918 */ /* 0x000fc00000000000 */
        /* <DEDUP_REMOVED lines=14> */
.L_x_47:


//--------------------- .nv.shared.reserved.0     --------------------------
	.section	.nv.shared.reserved.0,"aw",@nobits
	.weak		__nv_reservedSMEM_offset_0_alias
	.size		__nv_reservedSMEM_offset_0_alias, 0, 64
	.other		__nv_reservedSMEM_offset_0_alias,@"STO_CUDA_RESERVED_SHARED STV_DEFAULT"
__nv_reservedSMEM_offset_0_alias:
	.zero		0
	.zero		64


//--------------------- .nv.constant0._Z51gpu_heat_dist__arbitrary_grid_and_block_size_kernelPfS_ii --------------------------
	.section	.nv.constant0._Z51gpu_heat_dist__arbitrary_grid_and_block_size_kernelPfS_ii,"a",@progbits
	.sectionflags	@""
	.align	4
.nv.constant0._Z51gpu_heat_dist__arbitrary_grid_and_block_size_kernelPfS_ii:
	.zero		920


//--------------------- SYMBOLS --------------------------

	.type		.nv.reservedSmem.offset0,@object
	.size		.nv.reservedSmem.offset0,0x4
